def matmul_kernel(
    a_ptr,
    b_ptr,
    c_ptr,
    M,
    N,
    K,
    stride_am,
    stride_ak,
    stride_bk,
    stride_bn,
    stride_cm,
    stride_cn,
    BLOCK_M: tl.constexpr,
    BLOCK_N: tl.constexpr,
    BLOCK_K: tl.constexpr,
    GROUP_M: tl.constexpr,
):
    pid = tl.program_id(axis=0)
    num_pid_m = tl.cdiv(M, BLOCK_M)
    num_pid_n = tl.cdiv(N, BLOCK_N)
    num_pid_in_group = GROUP_M * num_pid_n
    group_id = pid // num_pid_in_group
    first_pid_m = group_id * GROUP_M
    group_size_m = min(num_pid_m - first_pid_m, GROUP_M)
    pid_m = first_pid_m + ((pid % num_pid_in_group) % group_size_m)
    pid_n = (pid % num_pid_in_group) // group_size_m

    offs_am = (pid_m * BLOCK_M + tl.arange(0, BLOCK_M)) % M
    offs_bn = (pid_n * BLOCK_N + tl.arange(0, BLOCK_N)) % N
    offs_k = tl.arange(0, BLOCK_K)
    a_ptrs = a_ptr + offs_am[:, None] * stride_am + offs_k[None, :] * stride_ak
    b_ptrs = b_ptr + offs_k[:, None] * stride_bk + offs_bn[None, :] * stride_bn

    acc = tl.zeros((BLOCK_M, BLOCK_N), dtype=tl.float32)
    for kk in range(0, tl.cdiv(K, BLOCK_K)):
        a = tl.load(a_ptrs, mask=offs_k[None, :] < K - kk * BLOCK_K, other=0.0)
        b = tl.load(b_ptrs, mask=offs_k[:, None] < K - kk * BLOCK_K, other=0.0)
        acc = tl.dot(a, b, acc)
        a_ptrs += BLOCK_K * stride_ak
        b_ptrs += BLOCK_K * stride_bk

    c = acc.to(c_ptr.dtype.element_ty)
    offs_cm = pid_m * BLOCK_M + tl.arange(0, BLOCK_M)
    offs_cn = pid_n * BLOCK_N + tl.arange(0, BLOCK_N)
    c_ptrs = c_ptr + offs_cm[:, None] * stride_cm + offs_cn[None, :] * stride_cn
    mask = (offs_cm[:, None] < M) & (offs_cn[None, :] < N)
    tl.store(c_ptrs, c, mask=mask)

# config = {"BLOCK_K": 64, "BLOCK_M": 64, "BLOCK_N": 64, "GROUP_M": 8, "arch": "sm_100", "dtype": "fp32", "num_ctas": 1, "num_stages": 4, "num_warps": 4}
# arch = sm_100


// ===== COMPILED SASS (sm_100a) =====

	.target	sm_100a

	.elftype	@"ET_EXEC"


//--------------------- .note.nv.tkinfo           --------------------------
	.section	.note.nv.tkinfo,"",@"SHT_NOTE"
	.sectionflags	@"SHF_NOTE_NV_TKINFO"
	.tkinfo
        /*0018*/ 	.word	0x00000081
        /*0030*/ 	.string	""
        /*0030*/ 	.string	"ptxas-blackwell"
        /*0030*/ 	.string	"Cuda compilation tools, release 12.9, V12.9.86"
        /*0030*/ 	.string	"Build cuda_12.9.r12.9/compiler.36037853_0"
        /*0030*/ 	.string	"-v  -suppress-debug-info  -lineinfo  -arch sm_100a "



//--------------------- .note.nv.cuver            --------------------------
	.section	.note.nv.cuver,"",@"SHT_NOTE"
	.sectionflags	@"SHF_NOTE_NV_CUVER"
        /*0018*/ 	.short	0x0001
        /*001a*/ 	.short	0x0064
        /*001c*/ 	.short	0x0001
        /*001e*/ 	.short	0x0000
        /*0020*/ 	.short	0x0001
        /*0022*/ 	.short	0x0000


//--------------------- .nv.info                  --------------------------
	.section	.nv.info,"",@"SHT_CUDA_INFO"
	.align	4


	//----- nvinfo : EIATTR_REGCOUNT
	.align		4
        /*0000*/ 	.byte	0x04, 0x2f
        /*0002*/ 	.short	(.L_4 - .L_3)
	.align		4
.L_3:
        /*0004*/ 	.word	index@(matmul_kernel)
        /*0008*/ 	.word	0x000000ff


	//----- nvinfo : EIATTR_FRAME_SIZE
	.align		4
.L_4:
        /*000c*/ 	.byte	0x04, 0x11
        /*000e*/ 	.short	(.L_6 - .L_5)
	.align		4
.L_5:
        /*0010*/ 	.word	index@($__internal_2_$__cuda_sm10x_tcgen05_guardrail_trap_unallocated_columns_being_dealloced)
        /*0014*/ 	.word	0x00000000


	//----- nvinfo : EIATTR_FRAME_SIZE
	.align		4
.L_6:
        /*0018*/ 	.byte	0x04, 0x11
        /*001a*/ 	.short	(.L_8 - .L_7)
	.align		4
.L_7:
        /*001c*/ 	.word	index@($__internal_1_$__cuda_sm10x_tcgen05_guardrail_trap_phase_invalid_during_alloc)
        /*0020*/ 	.word	0x00000000


	//----- nvinfo : EIATTR_FRAME_SIZE
	.align		4
.L_8:
        /*0024*/ 	.byte	0x04, 0x11
        /*0026*/ 	.short	(.L_10 - .L_9)
	.align		4
.L_9:
        /*0028*/ 	.word	index@($__internal_0_$__cuda_sm10x_tcgen05_guardrail_trap_col_being_dealloced_not_returned_by_alloc)
        /*002c*/ 	.word	0x00000000


	//----- nvinfo : EIATTR_FRAME_SIZE
	.align		4
.L_10:
        /*0030*/ 	.byte	0x04, 0x11
        /*0032*/ 	.short	(.L_12 - .L_11)
	.align		4
.L_11:
        /*0034*/ 	.word	index@(matmul_kernel)
        /*0038*/ 	.word	0x00000000


	//----- nvinfo : EIATTR_MIN_STACK_SIZE
	.align		4
.L_12:
        /*003c*/ 	.byte	0x04, 0x12
        /*003e*/ 	.short	(.L_14 - .L_13)
	.align		4
.L_13:
        /*0040*/ 	.word	index@(matmul_kernel)
        /*0044*/ 	.word	0x00000000
.L_14:


//--------------------- .nv.info.matmul_kernel    --------------------------
	.section	.nv.info.matmul_kernel,"",@"SHT_CUDA_INFO"
	.sectionflags	@""
	.align	4


	//----- nvinfo : EIATTR_CUDA_API_VERSION
	.align		4
        /*0000*/ 	.byte	0x04, 0x37
        /*0002*/ 	.short	(.L_16 - .L_15)
.L_15:
        /*0004*/ 	.word	0x00000081


	//----- nvinfo : EIATTR_KPARAM_INFO
	.align		4
.L_16:
        /*0008*/ 	.byte	0x04, 0x17
        /*000a*/ 	.short	(.L_18 - .L_17)
.L_17:
        /*000c*/ 	.word	0x00000000
        /*0010*/ 	.short	0x000d
        /*0012*/ 	.short	0x0048
        /*0014*/ 	.byte	0x00, 0xf4, 0x21, 0x00


	//----- nvinfo : EIATTR_KPARAM_INFO
	.align		4
.L_18:
        /*0018*/ 	.byte	0x04, 0x17
        /*001a*/ 	.short	(.L_20 - .L_19)
.L_19:
        /*001c*/ 	.word	0x00000000
        /*0020*/ 	.short	0x000c
        /*0022*/ 	.short	0x0040
        /*0024*/ 	.byte	0x00, 0xf4, 0x21, 0x00


	//----- nvinfo : EIATTR_KPARAM_INFO
	.align		4
.L_20:
        /*0028*/ 	.byte	0x04, 0x17
        /*002a*/ 	.short	(.L_22 - .L_21)
.L_21:
        /*002c*/ 	.word	0x00000000
        /*0030*/ 	.short	0x000b
        /*0032*/ 	.short	0x0038
        /*0034*/ 	.byte	0x00, 0xf0, 0x11, 0x00


	//----- nvinfo : EIATTR_KPARAM_INFO
	.align		4
.L_22:
        /*0038*/ 	.byte	0x04, 0x17
        /*003a*/ 	.short	(.L_24 - .L_23)
.L_23:
        /*003c*/ 	.word	0x00000000
        /*0040*/ 	.short	0x000a
        /*0042*/ 	.short	0x0034
        /*0044*/ 	.byte	0x00, 0xf0, 0x11, 0x00


	//----- nvinfo : EIATTR_KPARAM_INFO
	.align		4
.L_24:
        /*0048*/ 	.byte	0x04, 0x17
        /*004a*/ 	.short	(.L_26 - .L_25)
.L_25:
        /*004c*/ 	.word	0x00000000
        /*0050*/ 	.short	0x0009
        /*0052*/ 	.short	0x0030
        /*0054*/ 	.byte	0x00, 0xf0, 0x11, 0x00


	//----- nvinfo : EIATTR_KPARAM_INFO
	.align		4
.L_26:
        /*0058*/ 	.byte	0x04, 0x17
        /*005a*/ 	.short	(.L_28 - .L_27)
.L_27:
        /*005c*/ 	.word	0x00000000
        /*0060*/ 	.short	0x0008
        /*0062*/ 	.short	0x002c
        /*0064*/ 	.byte	0x00, 0xf0, 0x11, 0x00


	//----- nvinfo : EIATTR_KPARAM_INFO
	.align		4
.L_28:
        /*0068*/ 	.byte	0x04, 0x17
        /*006a*/ 	.short	(.L_30 - .L_29)
.L_29:
        /*006c*/ 	.word	0x00000000
        /*0070*/ 	.short	0x0007
        /*0072*/ 	.short	0x0028
        /*0074*/ 	.byte	0x00, 0xf0, 0x11, 0x00


	//----- nvinfo : EIATTR_KPARAM_INFO
	.align		4
.L_30:
        /*0078*/ 	.byte	0x04, 0x17
        /*007a*/ 	.short	(.L_32 - .L_31)
.L_31:
        /*007c*/ 	.word	0x00000000
        /*0080*/ 	.short	0x0006
        /*0082*/ 	.short	0x0024
        /*0084*/ 	.byte	0x00, 0xf0, 0x11, 0x00


	//----- nvinfo : EIATTR_KPARAM_INFO
	.align		4
.L_32:
        /*0088*/ 	.byte	0x04, 0x17
        /*008a*/ 	.short	(.L_34 - .L_33)
.L_33:
        /*008c*/ 	.word	0x00000000
        /*0090*/ 	.short	0x0005
        /*0092*/ 	.short	0x0020
        /*0094*/ 	.byte	0x00, 0xf0, 0x11, 0x00


	//----- nvinfo : EIATTR_KPARAM_INFO
	.align		4
.L_34:
        /*0098*/ 	.byte	0x04, 0x17
        /*009a*/ 	.short	(.L_36 - .L_35)
.L_35:
        /*009c*/ 	.word	0x00000000
        /*00a0*/ 	.short	0x0004
        /*00a2*/ 	.short	0x001c
        /*00a4*/ 	.byte	0x00, 0xf0, 0x11, 0x00


	//----- nvinfo : EIATTR_KPARAM_INFO
	.align		4
.L_36:
        /*00a8*/ 	.byte	0x04, 0x17
        /*00aa*/ 	.short	(.L_38 - .L_37)
.L_37:
        /*00ac*/ 	.word	0x00000000
        /*00b0*/ 	.short	0x0003
        /*00b2*/ 	.short	0x0018
        /*00b4*/ 	.byte	0x00, 0xf0, 0x11, 0x00


	//----- nvinfo : EIATTR_KPARAM_INFO
	.align		4
.L_38:
        /*00b8*/ 	.byte	0x04, 0x17
        /*00ba*/ 	.short	(.L_40 - .L_39)
.L_39:
        /*00bc*/ 	.word	0x00000000
        /*00c0*/ 	.short	0x0002
        /*00c2*/ 	.short	0x0010
        /*00c4*/ 	.byte	0x00, 0xf4, 0x21, 0x00


	//----- nvinfo : EIATTR_KPARAM_INFO
	.align		4
.L_40:
        /*00c8*/ 	.byte	0x04, 0x17
        /*00ca*/ 	.short	(.L_42 - .L_41)
.L_41:
        /*00cc*/ 	.word	0x00000000
        /*00d0*/ 	.short	0x0001
        /*00d2*/ 	.short	0x0008
        /*00d4*/ 	.byte	0x00, 0xf4, 0x21, 0x00


	//----- nvinfo : EIATTR_KPARAM_INFO
	.align		4
.L_42:
        /*00d8*/ 	.byte	0x04, 0x17
        /*00da*/ 	.short	(.L_44 - .L_43)
.L_43:
        /*00dc*/ 	.word	0x00000000
        /*00e0*/ 	.short	0x0000
        /*00e2*/ 	.short	0x0000
        /*00e4*/ 	.byte	0x00, 0xf4, 0x21, 0x00


	//----- nvinfo : EIATTR_AT_ENTRY_FRAGMENTS
	.align		4
.L_44:
        /*00e8*/ 	.byte	0x04, 0x4f
        /*00ea*/ 	.short	(.L_46 - .L_45)


	//   ....[0]....
.L_45:
        /*00ec*/ 	.word	0x00000004


	//----- nvinfo : EIATTR_RESERVED_SMEM_USED
	.align		4
.L_46:
        /*00f0*/ 	.byte	0x01, 0x41
	.zero		2


	//----- nvinfo : EIATTR_SPARSE_MMA_MASK
	.align		4
        /*00f4*/ 	.byte	0x03, 0x50
        /*00f6*/ 	.short	0x0000


	//----- nvinfo : EIATTR_TCGEN05_1CTA_USED
	.align		4
        /*00f8*/ 	.byte	0x01, 0x51
	.zero		2


	//----- nvinfo : EIATTR_MAXREG_COUNT
	.align		4
        /*00fc*/ 	.byte	0x03, 0x1b
        /*00fe*/ 	.short	0x00ff


	//----- nvinfo : EIATTR_NUM_BARRIERS
	.align		4
        /*0100*/ 	.byte	0x02, 0x4c
        /*0102*/ 	.byte	0x01
	.zero		1


	//----- nvinfo : EIATTR_INT_WARP_WIDE_INSTR_OFFSETS
	.align		4
        /*0104*/ 	.byte	0x04, 0x31
        /*0106*/ 	.short	(.L_48 - .L_47)


	//   ....[0]....
.L_47:
        /*0108*/ 	.word	0x000033b0


	//   ....[1]....
        /*010c*/ 	.word	0x000033e0


	//   ....[2]....
        /*0110*/ 	.word	0x00003500


	//   ....[3]....
        /*0114*/ 	.word	0x0000c210


	//   ....[4]....
        /*0118*/ 	.word	0x0000c260


	//----- nvinfo : EIATTR_COOP_GROUP_MASK_REGIDS
	.align		4
.L_48:
        /*011c*/ 	.byte	0x04, 0x29
        /*011e*/ 	.short	(.L_50 - .L_49)


	//   ....[0]....
.L_49:
        /*0120*/ 	.word	0xffffffff


	//   ....[1]....
        /*0124*/ 	.word	0xffffffff


	//   ....[2]....
        /*0128*/ 	.word	0xffffffff


	//   ....[3]....
        /*012c*/ 	.word	0xffffffff


	//----- nvinfo : EIATTR_COOP_GROUP_INSTR_OFFSETS
	.align		4
.L_50:
        /*0130*/ 	.byte	0x04, 0x28
        /*0132*/ 	.short	(.L_52 - .L_51)


	//   ....[0]....
.L_51:
        /*0134*/ 	.word	0x00000060


	//   ....[1]....
        /*0138*/ 	.word	0x00000320


	//   ....[2]....
        /*013c*/ 	.word	0x0000c0a0


	//   ....[3]....
        /*0140*/ 	.word	0x0000c310


	//----- nvinfo : EIATTR_VRC_CTA_INIT_COUNT
	.align		4
.L_52:
        /*0144*/ 	.byte	0x02, 0x4a
        /*0146*/ 	.byte	0x80
	.zero		1


	//----- nvinfo : EIATTR_MBARRIER_INSTR_OFFSETS
	.align		4
        /*0148*/ 	.byte	0x04, 0x39
        /*014a*/ 	.short	(.L_54 - .L_53)


	//   ....[0]....
.L_53:
        /*014c*/ 	.word	0x000035f0
        /*0150*/ 	.word	0x000000ff
        /*0154*/ 	.word	0x00000000
        /*0158*/ 	.short	0x0100
        /*015a*/ 	.byte	0x0f
	.zero		1


	//   ....[1]....
        /*015c*/ 	.word	0x000036f0
        /*0160*/ 	.word	0x000000ff
        /*0164*/ 	.word	0x00020008
        /*0168*/ 	.short	0x0100
        /*016a*/ 	.byte	0x0c
	.zero		1


	//   ....[2]....
        /*016c*/ 	.word	0x00009850
        /*0170*/ 	.word	0x000000ff
        /*0174*/ 	.word	0x00000000
        /*0178*/ 	.short	0x010a
        /*017a*/ 	.byte	0x46
	.zero		1


	//   ....[3]....
        /*017c*/ 	.word	0x0000b140
        /*0180*/ 	.word	0x000000ff
        /*0184*/ 	.word	0x00000000
        /*0188*/ 	.short	0x010a
        /*018a*/ 	.byte	0x0f
	.zero		1


	//   ....[4]....
        /*018c*/ 	.word	0x0000b240
        /*0190*/ 	.word	0x000000ff
        /*0194*/ 	.word	0x00020000
        /*0198*/ 	.short	0x0108
        /*019a*/ 	.byte	0x0c
	.zero		1


	//   ....[5]....
        /*019c*/ 	.word	0x0000b2a0
        /*01a0*/ 	.word	0x000000ff
        /*01a4*/ 	.word	0x00020008
        /*01a8*/ 	.short	0x0108
        /*01aa*/ 	.byte	0x0c
	.zero		1


	//   ....[6]....
        /*01ac*/ 	.word	0x0000c330
        /*01b0*/ 	.word	0x000000ff
        /*01b4*/ 	.word	0x00000000
        /*01b8*/ 	.short	0x010a
        /*01ba*/ 	.byte	0x46
	.zero		1


	//   ....[7]....
        /*01bc*/ 	.word	0x0000c360
        /*01c0*/ 	.word	0x000000ff
        /*01c4*/ 	.word	0x00000000
        /*01c8*/ 	.short	0x010a
        /*01ca*/ 	.byte	0x0f
	.zero		1


	//----- nvinfo : EIATTR_NUM_MBARRIERS
	.align		4
.L_54:
        /*01cc*/ 	.byte	0x03, 0x38
        /*01ce*/ 	.short	0x0002


	//----- nvinfo : EIATTR_EXIT_INSTR_OFFSETS
	.align		4
        /*01d0*/ 	.byte	0x04, 0x1c
        /*01d2*/ 	.short	(.L_56 - .L_55)


	//   ....[0]....
.L_55:
        /*01d4*/ 	.word	0x0000c320


	//----- nvinfo : EIATTR_REQNTID
	.align		4
.L_56:
        /*01d8*/ 	.byte	0x04, 0x10
        /*01da*/ 	.short	(.L_58 - .L_57)
.L_57:
        /*01dc*/ 	.word	0x00000080
        /*01e0*/ 	.word	0x00000001
        /*01e4*/ 	.word	0x00000001


	//----- nvinfo : EIATTR_CRS_STACK_SIZE
	.align		4
.L_58:
        /*01e8*/ 	.byte	0x04, 0x1e
        /*01ea*/ 	.short	(.L_60 - .L_59)
.L_59:
        /*01ec*/ 	.word	0x00000000


	//----- nvinfo : EIATTR_CBANK_PARAM_SIZE
	.align		4
.L_60:
        /*01f0*/ 	.byte	0x03, 0x19
        /*01f2*/ 	.short	0x0050


	//----- nvinfo : EIATTR_PARAM_CBANK
	.align		4
        /*01f4*/ 	.byte	0x04, 0x0a
        /*01f6*/ 	.short	(.L_62 - .L_61)
	.align		4
.L_61:
        /*01f8*/ 	.word	index@(.nv.constant0.matmul_kernel)
        /*01fc*/ 	.short	0x0380
        /*01fe*/ 	.short	0x0050


	//----- nvinfo : EIATTR_SW_WAR
	.align		4
.L_62:
        /*0200*/ 	.byte	0x04, 0x36
        /*0202*/ 	.short	(.L_64 - .L_63)
.L_63:
        /*0204*/ 	.word	0x00000008
.L_64:


//--------------------- .nv.compat                --------------------------
	.section	.nv.compat,"",@"SHT_CUDA_COMPAT_INFO"
	.align	4
        /*0000*/ 	.byte	0x02, 0x02, 0x02, 0x00, 0x02, 0x05, 0x05, 0x00, 0x02, 0x03, 0x00, 0x00, 0x02, 0x06, 0x01, 0x00


//--------------------- .nv.callgraph             --------------------------
	.section	.nv.callgraph,"",@"SHT_CUDA_CALLGRAPH"
	.align	4
	.sectionentsize	8
	.align		4
        /*0000*/ 	.word	0x00000000
	.align		4
        /*0004*/ 	.word	0xffffffff
	.align		4
        /*0008*/ 	.word	0x00000000
	.align		4
        /*000c*/ 	.word	0xfffffffe
	.align		4
        /*0010*/ 	.word	0x00000000
	.align		4
        /*0014*/ 	.word	0xfffffffd
	.align		4
        /*0018*/ 	.word	0x00000000
	.align		4
        /*001c*/ 	.word	0xfffffffc


//--------------------- .text.matmul_kernel       --------------------------
	.section	.text.matmul_kernel,"ax",@progbits
	.align	128
        .global         matmul_kernel
        .type           matmul_kernel,@function
        .size           matmul_kernel,(.L_x_20 - matmul_kernel)
        .other          matmul_kernel,@"STO_CUDA_ENTRY STV_DEFAULT"
matmul_kernel:
.text.matmul_kernel:
[----:B------:R-:W1:Y:S01]  /*0000*/  LDC R1, c[0x0][0x37c] ;  /* 0x0000df00ff017b82 */ /* 0x000e620000000800 */
[----:B------:R-:W2:Y:S02]  /*0010*/  S2R R0, SR_TID.X ;  /* 0x0000000000007919 */ /* 0x000ea40000002100 */
[----:B--2---:R-:W-:-:S13]  /*0020*/  ISETP.GE.U32.AND P0, PT, R0, 0x20, PT ;  /* 0x000000200000780c */ /* 0x004fda0003f06070 */
[----:B------:R-:W-:Y:S02]  /*0030*/  VOTEU.ANY UP0, P0 ;  /* 0x0000000000ff7886 */ /* 0x000fe40000000100 */
[----:B-1----:R-:W-:Y:S05]  /*0040*/  BRA.U UP0, `(.L_x_0) ;  /* 0x0000000100b87547 */ /* 0x002fea000b800000 */
[----:B------:R-:W1:Y:S01]  /*0050*/  S2UR UR6, SR_CgaCtaId ;  /* 0x00000000000679c3 */ /* 0x000e620000008800 */
[----:B------:R-:W-:Y:S01]  /*0060*/  NOP ;  /* 0x0000000000007918 */ /* 0x000fe20000000000 */
[----:B------:R-:W-:Y:S02]  /*0070*/  UMOV UR4, 0x40 ;  /* 0x0000004000047882 */ /* 0x000fe40000000000 */
[----:B-1----:R-:W-:-:S09]  /*0080*/  ULEA UR4, UR6, UR4, 0x18 ;  /* 0x0000000406047291 */ /* 0x002fd2000f8ec0ff */
[----:B------:R-:W1:Y:S01]  /*0090*/  LDS.U8 R0, [UR4] ;  /* 0x00000004ff007984 */ /* 0x000e620008000000 */
[----:B------:R-:W-:Y:S02]  /*00a0*/  UMOV UR4, 0x400 ;  /* 0x0000040000047882 */ /* 0x000fe40000000000 */
[----:B------:R-:W-:Y:S01]  /*00b0*/  ULEA UR4, UR6, UR4, 0x18 ;  /* 0x0000000406047291 */ /* 0x000fe2000f8ec0ff */
[----:B-1----:R-:W-:-:S13]  /*00c0*/  ISETP.NE.AND P0, PT, R0, RZ, PT ;  /* 0x000000ff0000720c */ /* 0x002fda0003f05270 */
[----:B------:R-:W-:Y:S05]  /*00d0*/  @P0 BRA `(.L_x_1) ;  /* 0x00000000007c0947 */ /* 0x000fea0003800000 */
[----:B------:R-:W-:-:S13]  /*00e0*/  ELECT P0, URZ, PT ;  /* 0x0000000000ff782f */ /* 0x000fda0003800000 */
[----:B------:R-:W-:Y:S05]  /*00f0*/  @!P0 BRA `(.L_x_2) ;  /* 0x0000000000848947 */ /* 0x000fea0003800000 */
[----:B------:R-:W-:Y:S01]  /*0100*/  UMOV UR5, 0x2 ;  /* 0x0000000200057882 */ /* 0x000fe20000000000 */
[----:B------:R-:W-:Y:S02]  /*0110*/  IMAD.MOV.U32 R4, RZ, RZ, 0x1 ;  /* 0x00000001ff047424 */ /* 0x000fe400078e00ff */
[----:B------:R-:W-:Y:S02]  /*0120*/  IMAD.MOV.U32 R5, RZ, RZ, 0x3 ;  /* 0x00000003ff057424 */ /* 0x000fe400078e00ff */
[----:B------:R-:W-:Y:S04]  /*0130*/  DEPBAR.LE SB1, 0x36 ;  /* 0x00009d800000791a */ /* 0x000fe80000000000 */
[----:B------:R-:W1:Y:S02]  /*0140*/  UTCATOMSWS.FIND_AND_SET.ALIGN UP1, UR5, UR5 ;  /* 0x00000005000575e3 */ /* 0x000e640008020800 */
[----:B-1----:R-:W-:-:S04]  /*0150*/  PLOP3.LUT P0, PT, PT, PT, UP1, 0x80, 0x8 ;  /* 0x000000000008781c */ /* 0x002fc80003f0f018 */
[----:B------:R-:W-:-:S04]  /*0160*/  SEL R0, RZ, 0xffffffff, !P0 ;  /* 0xffffffffff007807 */ /* 0x000fc80004000000 */
[----:B------:R-:W-:Y:S01]  /*0170*/  ISETP.NE.AND P0, PT, R0, RZ, PT ;  /* 0x000000ff0000720c */ /* 0x000fe20003f05270 */
[----:B------:R-:W-:-:S12]  /*0180*/  IMAD.U32 R0, RZ, RZ, UR5 ;  /* 0x00000005ff007e24 */ /* 0x000fd8000f8e00ff */
[----:B------:R-:W-:Y:S05]  /*0190*/  @P0 BRA `(.L_x_3) ;  /* 0x0000000000240947 */ /* 0x000fea0003800000 */
.L_x_4:
[----:B------:R-:W-:Y:S05]  /*01a0*/  NANOSLEEP 0x64 ;  /* 0x000000640000795d */ /* 0x000fea0003800000 */
[----:B------:R-:W-:-:S05]  /*01b0*/  UMOV UR5, 0x2 ;  /* 0x0000000200057882 */ /* 0x000fca0000000000 */
[----:B------:R-:W-:Y:S04]  /*01c0*/  DEPBAR.LE SB1, 0x36 ;  /* 0x00009d800000791a */ /* 0x000fe80000000000 */
[----:B------:R-:W1:Y:S02]  /*01d0*/  UTCATOMSWS.FIND_AND_SET.ALIGN UP1, UR5, UR5 ;  /* 0x00000005000575e3 */ /* 0x000e640008020800 */
[----:B-1----:R-:W-:-:S04]  /*01e0*/  PLOP3.LUT P0, PT, PT, PT, UP1, 0x80, 0x8 ;  /* 0x000000000008781c */ /* 0x002fc80003f0f018 */
[----:B------:R-:W-:-:S04]  /*01f0*/  SEL R0, RZ, 0xffffffff, !P0 ;  /* 0xffffffffff007807 */ /* 0x000fc80004000000 */
[----:B------:R-:W-:Y:S01]  /*0200*/  ISETP.NE.AND P0, PT, R0, RZ, PT ;  /* 0x000000ff0000720c */ /* 0x000fe20003f05270 */
[----:B------:R-:W-:-:S12]  /*0210*/  IMAD.U32 R0, RZ, RZ, UR5 ;  /* 0x00000005ff007e24 */ /* 0x000fd8000f8e00ff */
[----:B------:R-:W-:Y:S05]  /*0220*/  @!P0 BRA `(.L_x_4) ;  /* 0xfffffffc00dc8947 */ /* 0x000fea000383ffff */
.L_x_3:
[C---:B------:R-:W-:Y:S01]  /*0230*/  VIADD R3, R0.reuse, 0x10 ;  /* 0x0000001000037836 */ /* 0x040fe20000000000 */
[----:B------:R-:W-:Y:S01]  /*0240*/  UMOV UR5, 0x50 ;  /* 0x0000005000057882 */ /* 0x000fe20000000000 */
[----:B------:R-:W-:Y:S01]  /*0250*/  SHF.L.U32 R2, R5, R0, RZ ;  /* 0x0000000005027219 */ /* 0x000fe200000006ff */
[----:B------:R-:W-:Y:S01]  /*0260*/  ULEA UR5, UR6, UR5, 0x18 ;  /* 0x0000000506057291 */ /* 0x000fe2000f8ec0ff */
[----:B------:R-:W-:Y:S01]  /*0270*/  IMAD.SHL.U32 R0, R0, 0x20, RZ ;  /* 0x0000002000007824 */ /* 0x000fe200078e00ff */
[----:B------:R-:W-:-:S04]  /*0280*/  SHF.L.U32 R3, R4, R3, RZ ;  /* 0x0000000304037219 */ /* 0x000fc800000006ff */
[----:B------:R-:W-:-:S05]  /*0290*/  LOP3.LUT R2, R3, R2, RZ, 0xfc, !PT ;  /* 0x0000000203027212 */ /* 0x000fca00078efcff */
[----:B------:R1:W-:Y:S04]  /*02a0*/  ATOMS.OR RZ, [UR5], R2 ;  /* 0x00000002ffff798c */ /* 0x0003e8000b000005 */
[----:B------:R1:W-:Y:S01]  /*02b0*/  STS [UR4], R0 ;  /* 0x00000000ff007988 */ /* 0x0003e20008000804 */
[----:B------:R-:W-:Y:S05]  /*02c0*/  BRA `(.L_x_2) ;  /* 0x0000000000107947 */ /* 0x000fea0003800000 */
.L_x_1:
[----:B------:R-:W-:Y:S01]  /*02d0*/  IMAD.MOV.U32 R0, RZ, RZ, -0x1 ;  /* 0xffffffffff007424 */ /* 0x000fe200078e00ff */
[----:B------:R-:W-:-:S04]  /*02e0*/  MOV R2, 0x310 ;  /* 0x0000031000027802 */ /* 0x000fc80000000f00 */
[----:B------:R1:W-:Y:S03]  /*02f0*/  STS [UR4], R0 ;  /* 0x00000000ff007988 */ /* 0x0003e60008000804 */
[----:B-1----:R-:W-:Y:S05]  /*0300*/  CALL.REL.NOINC `($__internal_1_$__cuda_sm10x_tcgen05_guardrail_trap_phase_invalid_during_alloc) ;  /* 0x000000c0002c7944 */ /* 0x002fea0003c00000 */
.L_x_2:
[----:B------:R-:W-:Y:S05]  /*0310*/  WARPSYNC.ALL ;  /* 0x0000000000007948 */ /* 0x000fea0003800000 */
[----:B------:R-:W-:Y:S01]  /*0320*/  NOP ;  /* 0x0000000000007918 */ /* 0x000fe20000000000 */
.L_x_0:
[----:B------:R-:W2:Y:S01]  /*0330*/  LDC.64 R28, c[0x0][0x398] ;  /* 0x0000e600ff1c7b82 */ /* 0x000ea20000000a00 */
[----:B------:R-:W3:Y:S01]  /*0340*/  S2R R7, SR_CTAID.X ;  /* 0x0000000000077919 */ /* 0x000ee20000002500 */
[----:B------:R-:W4:Y:S01]  /*0350*/  LDCU.64 UR22, c[0x0][0x3a8] ;  /* 0x00007500ff1677ac */ /* 0x000f220008000a00 */
[----:B------:R-:W-:Y:S01]  /*0360*/  LOP3.LUT R61, R61, 0xffff7fff, RZ, 0xc0, !PT ;  /* 0xffff7fff3d3d7812 */ /* 0x000fe200078ec0ff */
[----:B------:R-:W5:Y:S01]  /*0370*/  S2R R18, SR_TID.X ;  /* 0x0000000000127919 */ /* 0x000f620000002100 */
[----:B------:R-:W-:Y:S01]  /*0380*/  UMOV UR12, 0x400 ;  /* 0x00000400000c7882 */ /* 0x000fe20000000000 */
[----:B------:R-:W1:Y:S02]  /*0390*/  LDCU UR4, c[0x0][0x3a4] ;  /* 0x00007480ff0477ac */ /* 0x000e640008000800 */
[----:B------:R-:W1:Y:S01]  /*03a0*/  S2UR UR5, SR_CgaCtaId ;  /* 0x00000000000579c3 */ /* 0x000e620000008800 */
[----:B------:R-:W1:Y:S01]  /*03b0*/  LDCU.128 UR8, c[0x0][0x380] ;  /* 0x00007000ff0877ac */ /* 0x000e620008000c00 */
[----:B------:R-:W1:Y:S01]  /*03c0*/  LDCU.64 UR38, c[0x0][0x358] ;  /* 0x00006b00ff2677ac */ /* 0x000e620008000a00 */
[----:B------:R-:W-:Y:S01]  /*03d0*/  UMOV UR7, 0x1 ;  /* 0x0000000100077882 */ /* 0x000fe20000000000 */
[----:B----4-:R-:W-:-:S02]  /*03e0*/  IMAD.U32 R59, RZ, RZ, UR22 ;  /* 0x00000016ff3b7e24 */ /* 0x010fc4000f8e00ff */
[----:B------:R-:W-:Y:S02]  /*03f0*/  IMAD.U32 R58, RZ, RZ, UR22 ;  /* 0x00000016ff3a7e24 */ /* 0x000fe4000f8e00ff */
[----:B-12---:R-:W-:Y:S01]  /*0400*/  VIADD R0, R29, 0x3f ;  /* 0x0000003f1d007836 */ /* 0x006fe20000000000 */
[----:B------:R-:W-:Y:S01]  /*0410*/  IABS R11, R28 ;  /* 0x0000001c000b7213 */ /* 0x000fe20000000000 */
[----:B------:R-:W-:Y:S02]  /*0420*/  IMAD.U32 R57, RZ, RZ, UR22 ;  /* 0x00000016ff397e24 */ /* 0x000fe4000f8e00ff */
[----:B------:R-:W-:Y:S01]  /*0430*/  IMAD.U32 R56, RZ, RZ, UR22 ;  /* 0x00000016ff387e24 */ /* 0x000fe2000f8e00ff */
[----:B------:R-:W-:Y:S01]  /*0440*/  SHF.R.S32.HI R3, RZ, 0x1f, R0 ;  /* 0x0000001fff037819 */ /* 0x000fe20000011400 */
[----:B------:R-:W-:Y:S01]  /*0450*/  IMAD.U32 R55, RZ, RZ, UR22 ;  /* 0x00000016ff377e24 */ /* 0x000fe2000f8e00ff */
[----:B------:R-:W-:Y:S02]  /*0460*/  ULEA UR12, UR5, UR12, 0x18 ;  /* 0x0000000c050c7291 */ /* 0x000fe4000f8ec0ff */
[----:B------:R-:W-:Y:S01]  /*0470*/  LEA.HI R3, R3, R0, RZ, 0x6 ;  /* 0x0000000003037211 */ /* 0x000fe200078f30ff */
[----:B------:R-:W-:Y:S01]  /*0480*/  IMAD.U32 R54, RZ, RZ, UR22 ;  /* 0x00000016ff367e24 */ /* 0x000fe2000f8e00ff */
[----:B---3--:R-:W-:Y:S01]  /*0490*/  IABS R8, R7 ;  /* 0x0000000700087213 */ /* 0x008fe20000000000 */
[----:B------:R-:W-:Y:S01]  /*04a0*/  IMAD.U32 R53, RZ, RZ, UR22 ;  /* 0x00000016ff357e24 */ /* 0x000fe2000f8e00ff */
[----:B------:R-:W-:Y:S01]  /*04b0*/  SHF.R.S32.HI R3, RZ, 0x6, R3 ;  /* 0x00000006ff037819 */ /* 0x000fe20000011403 */
[----:B------:R-:W-:Y:S01]  /*04c0*/  IMAD.U32 R52, RZ, RZ, UR22 ;  /* 0x00000016ff347e24 */ /* 0x000fe2000f8e00ff */
[----:B-----5:R-:W-:Y:S01]  /*04d0*/  LOP3.LUT R227, R18, 0x3f, RZ, 0xc0, !PT ;  /* 0x0000003f12e37812 */ /* 0x020fe200078ec0ff */
[----:B------:R-:W-:-:S02]  /*04e0*/  IMAD.U32 R50, RZ, RZ, UR22 ;  /* 0x00000016ff327e24 */ /* 0x000fc4000f8e00ff */
[----:B------:R-:W-:Y:S02]  /*04f0*/  IMAD.SHL.U32 R4, R3, 0x8, RZ ;  /* 0x0000000803047824 */ /* 0x000fe400078e00ff */
[----:B------:R-:W-:Y:S02]  /*0500*/  IMAD.U32 R85, RZ, RZ, UR22 ;  /* 0x00000016ff557e24 */ /* 0x000fe4000f8e00ff */
[----:B------:R-:W-:Y:S01]  /*0510*/  IMAD.U32 R87, RZ, RZ, UR22 ;  /* 0x00000016ff577e24 */ /* 0x000fe2000f8e00ff */
[-C--:B------:R-:W-:Y:S01]  /*0520*/  IABS R5, R4.reuse ;  /* 0x0000000400057213 */ /* 0x080fe20000000000 */
[----:B------:R-:W-:Y:S01]  /*0530*/  IMAD.U32 R89, RZ, RZ, UR22 ;  /* 0x00000016ff597e24 */ /* 0x000fe2000f8e00ff */
[----:B------:R-:W-:Y:S01]  /*0540*/  IABS R10, R4 ;  /* 0x00000004000a7213 */ /* 0x000fe20000000000 */
[----:B------:R-:W-:Y:S01]  /*0550*/  IMAD.U32 R91, RZ, RZ, UR22 ;  /* 0x00000016ff5b7e24 */ /* 0x000fe2000f8e00ff */
[----:B------:R-:W1:Y:S08]  /*0560*/  I2F.RP R0, R5 ;  /* 0x0000000500007306 */ /* 0x000e700000209400 */
[----:B-1----:R-:W1:Y:S02]  /*0570*/  MUFU.RCP R0, R0 ;  /* 0x0000000000007308 */ /* 0x002e640000001000 */
[----:B-1----:R-:W-:-:S02]  /*0580*/  VIADD R2, R0, 0xffffffe ;  /* 0x0ffffffe00027836 */ /* 0x002fc40000000000 */
[----:B------:R-:W-:-:S04]  /*0590*/  IMAD.MOV R0, RZ, RZ, -R10 ;  /* 0x000000ffff007224 */ /* 0x000fc800078e0a0a */
[----:B------:R1:W2:Y:S02]  /*05a0*/  F2I.FTZ.U32.TRUNC.NTZ R3, R2 ;  /* 0x0000000200037305 */ /* 0x0002a4000021f000 */
[----:B-1----:R-:W-:Y:S02]  /*05b0*/  IMAD.MOV.U32 R2, RZ, RZ, RZ ;  /* 0x000000ffff027224 */ /* 0x002fe400078e00ff */
[----:B--2---:R-:W-:-:S04]  /*05c0*/  IMAD.MOV R6, RZ, RZ, -R3 ;  /* 0x000000ffff067224 */ /* 0x004fc800078e0a03 */
[----:B------:R-:W-:Y:S02]  /*05d0*/  IMAD R9, R6, R5, RZ ;  /* 0x0000000506097224 */ /* 0x000fe400078e02ff */
[----:B------:R-:W-:Y:S02]  /*05e0*/  IMAD.MOV.U32 R6, RZ, RZ, R8 ;  /* 0x000000ffff067224 */ /* 0x000fe400078e0008 */
[----:B------:R-:W-:-:S06]  /*05f0*/  IMAD.HI.U32 R3, R3, R9, R2 ;  /* 0x0000000903037227 */ /* 0x000fcc00078e0002 */
[----:B------:R-:W-:-:S04]  /*0600*/  IMAD.HI.U32 R3, R3, R6, RZ ;  /* 0x0000000603037227 */ /* 0x000fc800078e00ff */
[----:B------:R-:W-:Y:S01]  /*0610*/  IMAD R0, R3, R0, R6 ;  /* 0x0000000003007224 */ /* 0x000fe200078e0206 */
[----:B------:R-:W-:Y:S04]  /*0620*/  BAR.SYNC.DEFER_BLOCKING 0x0 ;  /* 0x0000000000007b1d */ /* 0x000fe80000010000 */
[----:B------:R-:W-:-:S13]  /*0630*/  ISETP.GT.U32.AND P1, PT, R5, R0, PT ;  /* 0x000000000500720c */ /* 0x000fda0003f24070 */
[----:B------:R-:W-:Y:S02]  /*0640*/  @!P1 IMAD.IADD R0, R0, 0x1, -R5 ;  /* 0x0000000100009824 */ /* 0x000fe400078e0a05 */
[----:B------:R-:W-:Y:S01]  /*0650*/  @!P1 VIADD R3, R3, 0x1 ;  /* 0x0000000103039836 */ /* 0x000fe20000000000 */
[----:B------:R-:W-:Y:S02]  /*0660*/  ISETP.NE.AND P1, PT, R4, RZ, PT ;  /* 0x000000ff0400720c */ /* 0x000fe40003f25270 */
[----:B------:R-:W-:Y:S02]  /*0670*/  ISETP.GE.U32.AND P0, PT, R0, R5, PT ;  /* 0x000000050000720c */ /* 0x000fe40003f06070 */
[----:B------:R-:W-:-:S04]  /*0680*/  LOP3.LUT R0, R7, R4, RZ, 0x3c, !PT ;  /* 0x0000000407007212 */ /* 0x000fc800078e3cff */
[----:B------:R-:W-:Y:S01]  /*0690*/  ISETP.GE.AND P2, PT, R0, RZ, PT ;  /* 0x000000ff0000720c */ /* 0x000fe20003f46270 */
[----:B------:R-:W-:-:S06]  /*06a0*/  VIADD R0, R28, 0x3f ;  /* 0x0000003f1c007836 */ /* 0x000fcc0000000000 */
[----:B------:R-:W-:-:S04]  /*06b0*/  @P0 VIADD R3, R3, 0x1 ;  /* 0x0000000103030836 */ /* 0x000fc80000000000 */
[----:B------:R-:W-:Y:S01]  /*06c0*/  IMAD.MOV.U32 R2, RZ, RZ, R3 ;  /* 0x000000ffff027224 */ /* 0x000fe200078e0003 */
[----:B------:R-:W-:-:S03]  /*06d0*/  SHF.R.S32.HI R3, RZ, 0x1f, R0 ;  /* 0x0000001fff037819 */ /* 0x000fc60000011400 */
[----:B------:R-:W-:Y:S01]  /*06e0*/  @!P2 IMAD.MOV R2, RZ, RZ, -R2 ;  /* 0x000000ffff02a224 */ /* 0x000fe200078e0a02 */
[----:B------:R-:W-:Y:S02]  /*06f0*/  @!P1 LOP3.LUT R2, RZ, R4, RZ, 0x33, !PT ;  /* 0x00000004ff029212 */ /* 0x000fe400078e33ff */
[----:B------:R-:W-:Y:S02]  /*0700*/  LEA.HI R3, R3, R0, RZ, 0x6 ;  /* 0x0000000003037211 */ /* 0x000fe400078f30ff */
[----:B------:R-:W-:Y:S01]  /*0710*/  IABS R0, R29 ;  /* 0x0000001d00007213 */ /* 0x000fe20000000000 */
[----:B------:R-:W-:Y:S02]  /*0720*/  IMAD.SHL.U32 R226, R2, 0x8, RZ ;  /* 0x0000000802e27824 */ /* 0x000fe400078e00ff */
[----:B------:R-:W-:Y:S01]  /*0730*/  IMAD.MOV R2, RZ, RZ, -R2 ;  /* 0x000000ffff027224 */ /* 0x000fe200078e0a02 */
[----:B------:R-:W1:Y:S02]  /*0740*/  I2F.RP R6, R0 ;  /* 0x0000000000067306 */ /* 0x000e640000209400 */
[----:B------:R-:W-:Y:S01]  /*0750*/  LEA.HI.SX32 R3, R3, -R226, 0x1a ;  /* 0x800000e203037211 */ /* 0x000fe200078fd2ff */
[----:B------:R-:W-:-:S02]  /*0760*/  IMAD R13, R4, R2, R7 ;  /* 0x00000002040d7224 */ /* 0x000fc400078e0207 */
[----:B------:R-:W-:Y:S01]  /*0770*/  IMAD.MOV.U32 R2, RZ, RZ, RZ ;  /* 0x000000ffff027224 */ /* 0x000fe200078e00ff */
[----:B------:R-:W-:Y:S02]  /*0780*/  VIMNMX R10, PT, PT, R3, 0x8, PT ;  /* 0x00000008030a7848 */ /* 0x000fe40003fe0100 */
[----:B------:R-:W-:Y:S02]  /*0790*/  IABS R4, R13 ;  /* 0x0000000d00047213 */ /* 0x000fe40000000000 */
[-C--:B------:R-:W-:Y:S02]  /*07a0*/  IABS R9, R10.reuse ;  /* 0x0000000a00097213 */ /* 0x080fe40000000000 */
[----:B------:R-:W-:Y:S02]  /*07b0*/  IABS R7, R10 ;  /* 0x0000000a00077213 */ /* 0x000fe40000000000 */
[----:B------:R-:W2:Y:S03]  /*07c0*/  I2F.RP R5, R9 ;  /* 0x0000000900057306 */ /* 0x000ea60000209400 */
[----:B------:R-:W-:-:S05]  /*07d0*/  IMAD.MOV R7, RZ, RZ, -R7 ;  /* 0x000000ffff077224 */ /* 0x000fca00078e0a07 */
[----:B-1----:R-:W-:Y:S08]  /*07e0*/  MUFU.RCP R6, R6 ;  /* 0x0000000600067308 */ /* 0x002ff00000001000 */
[----:B--2---:R-:W1:Y:S02]  /*07f0*/  MUFU.RCP R5, R5 ;  /* 0x0000000500057308 */ /* 0x004e640000001000 */
[----:B-1----:R-:W-:-:S06]  /*0800*/  VIADD R3, R5, 0xffffffe ;  /* 0x0ffffffe05037836 */ /* 0x002fcc0000000000 */
[----:B------:R-:W1:Y:S02]  /*0810*/  F2I.FTZ.U32.TRUNC.NTZ R3, R3 ;  /* 0x0000000300037305 */ /* 0x000e64000021f000 */
[----:B-1----:R-:W-:-:S04]  /*0820*/  IMAD.MOV R8, RZ, RZ, -R3 ;  /* 0x000000ffff087224 */ /* 0x002fc800078e0a03 */
[----:B------:R-:W-:Y:S02]  /*0830*/  IMAD R5, R8, R9, RZ ;  /* 0x0000000908057224 */ /* 0x000fe400078e02ff */
[----:B------:R-:W-:Y:S02]  /*0840*/  VIADD R8, R6, 0xffffffe ;  /* 0x0ffffffe06087836 */ /* 0x000fe40000000000 */
[----:B------:R-:W-:-:S04]  /*0850*/  IMAD.HI.U32 R3, R3, R5, R2 ;  /* 0x0000000503037227 */ /* 0x000fc800078e0002 */
[----:B------:R-:W-:Y:S02]  /*0860*/  IMAD.MOV.U32 R2, RZ, RZ, R11 ;  /* 0x000000ffff027224 */ /* 0x000fe400078e000b */
[----:B------:R-:W-:Y:S02]  /*0870*/  IMAD.HI.U32 R3, R3, R4, RZ ;  /* 0x0000000403037227 */ /* 0x000fe400078e00ff */
[----:B------:R-:W1:Y:S02]  /*0880*/  I2F.RP R5, R2 ;  /* 0x0000000200057306 */ /* 0x000e640000209400 */
[----:B------:R-:W-:-:S05]  /*0890*/  IMAD R4, R3, R7, R4 ;  /* 0x0000000703047224 */ /* 0x000fca00078e0204 */
[----:B------:R-:W-:Y:S01]  /*08a0*/  ISETP.GT.U32.AND P1, PT, R9, R4, PT ;  /* 0x000000040900720c */ /* 0x000fe20003f24070 */
[----:B-1----:R-:W1:-:S12]  /*08b0*/  MUFU.RCP R5, R5 ;  /* 0x0000000500057308 */ /* 0x002e580000001000 */
[----:B------:R-:W-:Y:S02]  /*08c0*/  @!P1 IMAD.IADD R4, R4, 0x1, -R9 ;  /* 0x0000000104049824 */ /* 0x000fe400078e0a09 */
[----:B------:R-:W-:Y:S01]  /*08d0*/  @!P1 VIADD R3, R3, 0x1 ;  /* 0x0000000103039836 */ /* 0x000fe20000000000 */
[----:B------:R-:W-:Y:S02]  /*08e0*/  ISETP.NE.AND P1, PT, R10, RZ, PT ;  /* 0x000000ff0a00720c */ /* 0x000fe40003f25270 */
[----:B------:R-:W-:Y:S02]  /*08f0*/  ISETP.GE.U32.AND P0, PT, R4, R9, PT ;  /* 0x000000090400720c */ /* 0x000fe40003f06070 */
[----:B------:R-:W-:Y:S01]  /*0900*/  LOP3.LUT R4, R13, R10, RZ, 0x3c, !PT ;  /* 0x0000000a0d047212 */ /* 0x000fe200078e3cff */
[----:B------:R2:W3:Y:S03]  /*0910*/  F2I.FTZ.U32.TRUNC.NTZ R9, R8 ;  /* 0x0000000800097305 */ /* 0x0004e6000021f000 */
[----:B------:R-:W-:Y:S01]  /*0920*/  ISETP.GE.AND P2, PT, R4, RZ, PT ;  /* 0x000000ff0400720c */ /* 0x000fe20003f46270 */
[----:B-1----:R-:W-:Y:S01]  /*0930*/  VIADD R5, R5, 0xffffffe ;  /* 0x0ffffffe05057836 */ /* 0x002fe20000000000 */
[----:B------:R-:W-:-:S03]  /*0940*/  SHF.R.U32.HI R4, RZ, 0x6, R18 ;  /* 0x00000006ff047819 */ /* 0x000fc60000011612 */
[----:B------:R-:W1:Y:S01]  /*0950*/  F2I.FTZ.U32.TRUNC.NTZ R7, R5 ;  /* 0x0000000500077305 */ /* 0x000e62000021f000 */
[----:B------:R-:W-:Y:S01]  /*0960*/  SGXT.U32 R4, R4, 0x1 ;  /* 0x000000010404781a */ /* 0x000fe20000000000 */
[----:B------:R-:W-:Y:S02]  /*0970*/  @P0 VIADD R3, R3, 0x1 ;  /* 0x0000000103030836 */ /* 0x000fe40000000000 */
[----:B--2---:R-:W-:Y:S01]  /*0980*/  IMAD.MOV.U32 R8, RZ, RZ, RZ ;  /* 0x000000ffff087224 */ /* 0x004fe200078e00ff */
[C---:B------:R-:W-:Y:S01]  /*0990*/  LOP3.LUT R193, R4.reuse, 0x2, RZ, 0xfc, !PT ;  /* 0x0000000204c17812 */ /* 0x040fe200078efcff */
[----:B------:R-:W-:Y:S01]  /*09a0*/  IMAD.MOV.U32 R6, RZ, RZ, R3 ;  /* 0x000000ffff067224 */ /* 0x000fe200078e0003 */
[C---:B------:R-:W-:Y:S01]  /*09b0*/  LOP3.LUT R238, R4.reuse, 0x20, RZ, 0xfc, !PT ;  /* 0x0000002004ee7812 */ /* 0x040fe200078efcff */
[----:B---3--:R-:W-:Y:S01]  /*09c0*/  IMAD.MOV R3, RZ, RZ, -R9 ;  /* 0x000000ffff037224 */ /* 0x008fe200078e0a09 */
[C---:B------:R-:W-:Y:S01]  /*09d0*/  LOP3.LUT R237, R4.reuse, 0x22, RZ, 0xfc, !PT ;  /* 0x0000002204ed7812 */ /* 0x040fe200078efcff */
[----:B------:R-:W-:Y:S01]  /*09e0*/  @!P2 IMAD.MOV R6, RZ, RZ, -R6 ;  /* 0x000000ffff06a224 */ /* 0x000fe200078e0a06 */
[----:B------:R-:W-:Y:S01]  /*09f0*/  @!P1 LOP3.LUT R6, RZ, R10, RZ, 0x33, !PT ;  /* 0x0000000aff069212 */ /* 0x000fe200078e33ff */
[----:B------:R-:W-:Y:S01]  /*0a00*/  IMAD R3, R3, R0, RZ ;  /* 0x0000000003037224 */ /* 0x000fe200078e02ff */
[C---:B------:R-:W-:Y:S01]  /*0a10*/  LOP3.LUT R239, R4.reuse, 0x4, RZ, 0xfc, !PT ;  /* 0x0000000404ef7812 */ /* 0x040fe200078efcff */
[C---:B------:R-:W-:Y:S01]  /*0a20*/  IMAD R228, R4.reuse, UR22, RZ ;  /* 0x0000001604e47c24 */ /* 0x040fe2000f8e02ff */
[----:B------:R-:W-:Y:S01]  /*0a30*/  LOP3.LUT R236, R4, 0x6, RZ, 0xfc, !PT ;  /* 0x0000000604ec7812 */ /* 0x000fe200078efcff */
[----:B------:R-:W-:-:S02]  /*0a40*/  IMAD.SHL.U32 R11, R6, 0x40, RZ ;  /* 0x00000040060b7824 */ /* 0x000fc400078e00ff */
[----:B------:R-:W-:-:S03]  /*0a50*/  IMAD.HI.U32 R8, R9, R3, R8 ;  /* 0x0000000309087227 */ /* 0x000fc600078e0008 */
[C---:B------:R-:W-:Y:S01]  /*0a60*/  LOP3.LUT R225, R11.reuse, R4, RZ, 0xfc, !PT ;  /* 0x000000040be17212 */ /* 0x040fe200078efcff */
[----:B------:R-:W-:Y:S01]  /*0a70*/  IMAD.MOV R3, RZ, RZ, -R6 ;  /* 0x000000ffff037224 */ /* 0x000fe200078e0a06 */
[C-C-:B------:R-:W-:Y:S01]  /*0a80*/  LOP3.LUT R224, R11.reuse, 0x2, R4.reuse, 0xfe, !PT ;  /* 0x000000020be07812 */ /* 0x140fe200078efe04 */
[----:B-1----:R-:W-:Y:S01]  /*0a90*/  IMAD.MOV R5, RZ, RZ, -R7 ;  /* 0x000000ffff057224 */ /* 0x002fe200078e0a07 */
[C-C-:B------:R-:W-:Y:S01]  /*0aa0*/  LOP3.LUT R223, R11.reuse, 0x4, R4.reuse, 0xfe, !PT ;  /* 0x000000040bdf7812 */ /* 0x140fe200078efe04 */
[----:B------:R-:W-:Y:S01]  /*0ab0*/  IMAD R3, R10, R3, R13 ;  /* 0x000000030a037224 */ /* 0x000fe200078e020d */
[----:B------:R-:W-:Y:S01]  /*0ac0*/  IABS R15, R225 ;  /* 0x000000e1000f7213 */ /* 0x000fe20000000000 */
[----:B------:R-:W-:Y:S01]  /*0ad0*/  IMAD.MOV.U32 R13, RZ, RZ, R5 ;  /* 0x000000ffff0d7224 */ /* 0x000fe200078e0005 */
[----:B------:R-:W-:Y:S01]  /*0ae0*/  IABS R17, R224 ;  /* 0x000000e000117213 */ /* 0x000fe20000000000 */
[----:B------:R-:W-:Y:S01]  /*0af0*/  IMAD.MOV.U32 R6, RZ, RZ, RZ ;  /* 0x000000ffff067224 */ /* 0x000fe200078e00ff */
[----:B------:R-:W-:Y:S01]  /*0b00*/  IABS R19, R223 ;  /* 0x000000df00137213 */ /* 0x000fe20000000000 */
[----:B------:R-:W-:Y:S01]  /*0b10*/  IMAD.HI.U32 R5, R8, R15, RZ ;  /* 0x0000000f08057227 */ /* 0x000fe200078e00ff */
[----:B------:R-:W-:-:S02]  /*0b20*/  LOP3.LUT R222, R11, 0x6, R4, 0xfe, !PT ;  /* 0x000000060bde7812 */ /* 0x000fc400078efe04 */
[C-C-:B------:R-:W-:Y:S01]  /*0b30*/  LOP3.LUT R221, R11.reuse, 0x8, R4.reuse, 0xfe, !PT ;  /* 0x000000080bdd7812 */ /* 0x140fe200078efe04 */
[C---:B------:R-:W-:Y:S01]  /*0b40*/  IMAD.HI.U32 R9, R8.reuse, R17, RZ ;  /* 0x0000001108097227 */ /* 0x040fe200078e00ff */
[C-C-:B------:R-:W-:Y:S02]  /*0b50*/  LOP3.LUT R220, R11.reuse, 0xa, R4.reuse, 0xfe, !PT ;  /* 0x0000000a0bdc7812 */ /* 0x140fe400078efe04 */
[C-C-:B------:R-:W-:Y:S01]  /*0b60*/  LOP3.LUT R219, R11.reuse, 0xc, R4.reuse, 0xfe, !PT ;  /* 0x0000000c0bdb7812 */ /* 0x140fe200078efe04 */
[----:B------:R-:W-:Y:S01]  /*0b70*/  IMAD.HI.U32 R10, R8, R19, RZ ;  /* 0x00000013080a7227 */ /* 0x000fe200078e00ff */
[--C-:B------:R-:W-:Y:S02]  /*0b80*/  LOP3.LUT R218, R11, 0xe, R4.reuse, 0xfe, !PT ;  /* 0x0000000e0bda7812 */ /* 0x100fe400078efe04 */
[----:B------:R-:W-:Y:S01]  /*0b90*/  IABS R21, R219 ;  /* 0x000000db00157213 */ /* 0x000fe20000000000 */
[----:B------:R-:W-:Y:S01]  /*0ba0*/  IMAD R13, R13, R2, RZ ;  /* 0x000000020d0d7224 */ /* 0x000fe200078e02ff */
[----:B------:R-:W-:Y:S01]  /*0bb0*/  IABS R23, R218 ;  /* 0x000000da00177213 */ /* 0x000fe20000000000 */
[----:B------:R-:W-:Y:S01]  /*0bc0*/  IMAD.MOV R5, RZ, RZ, -R5 ;  /* 0x000000ffff057224 */ /* 0x000fe200078e0a05 */
[C-C-:B------:R-:W-:Y:S01]  /*0bd0*/  LOP3.LUT R217, R11.reuse, 0x10, R4.reuse, 0xfe, !PT ;  /* 0x000000100bd97812 */ /* 0x140fe200078efe04 */
[----:B------:R-:W-:Y:S01]  /*0be0*/  IMAD.MOV R9, RZ, RZ, -R9 ;  /* 0x000000ffff097224 */ /* 0x000fe200078e0a09 */
[C---:B------:R-:W-:Y:S01]  /*0bf0*/  LOP3.LUT R216, R11.reuse, 0x12, R4, 0xfe, !PT ;  /* 0x000000120bd87812 */ /* 0x040fe200078efe04 */
[----:B------:R-:W-:Y:S01]  /*0c00*/  IMAD.MOV R10, RZ, RZ, -R10 ;  /* 0x000000ffff0a7224 */ /* 0x000fe200078e0a0a */
[----:B------:R-:W-:Y:S01]  /*0c10*/  LOP3.LUT R215, R11, 0x14, R4, 0xfe, !PT ;  /* 0x000000140bd77812 */ /* 0x000fe200078efe04 */
[----:B------:R-:W-:Y:S01]  /*0c20*/  IMAD.HI.U32 R6, R7, R13, R6 ;  /* 0x0000000d07067227 */ /* 0x000fe200078e0006 */
[----:B------:R-:W-:-:S02]  /*0c30*/  IABS R25, R216 ;  /* 0x000000d800197213 */ /* 0x000fc40000000000 */
[C-C-:B------:R-:W-:Y:S01]  /*0c40*/  LOP3.LUT R214, R11.reuse, 0x16, R4.reuse, 0xfe, !PT ;  /* 0x000000160bd67812 */ /* 0x140fe200078efe04 */
[C---:B------:R-:W-:Y:S01]  /*0c50*/  IMAD R5, R0.reuse, R5, R15 ;  /* 0x0000000500057224 */ /* 0x040fe200078e020f */
[----:B------:R-:W-:Y:S01]  /*0c60*/  IABS R15, R222 ;  /* 0x000000de000f7213 */ /* 0x000fe20000000000 */
[C---:B------:R-:W-:Y:S01]  /*0c70*/  IMAD R7, R0.reuse, R9, R17 ;  /* 0x0000000900077224 */ /* 0x040fe200078e0211 */
[----:B------:R-:W-:Y:S01]  /*0c80*/  IABS R17, R221 ;  /* 0x000000dd00117213 */ /* 0x000fe20000000000 */
[----:B------:R-:W-:Y:S01]  /*0c90*/  IMAD R9, R0, R10, R19 ;  /* 0x0000000a00097224 */ /* 0x000fe200078e0213 */
[----:B------:R-:W-:Y:S01]  /*0ca0*/  IABS R19, R220 ;  /* 0x000000dc00137213 */ /* 0x000fe20000000000 */
[----:B------:R-:W-:Y:S01]  /*0cb0*/  IMAD.IADD R226, R226, 0x1, R3 ;  /* 0x00000001e2e27824 */ /* 0x000fe200078e0203 */
[C-C-:B------:R-:W-:Y:S01]  /*0cc0*/  LOP3.LUT R213, R11.reuse, 0x18, R4.reuse, 0xfe, !PT ;  /* 0x000000180bd57812 */ /* 0x140fe200078efe04 */
[----:B------:R-:W-:Y:S01]  /*0cd0*/  IMAD.HI.U32 R3, R8, R15, RZ ;  /* 0x0000000f08037227 */ /* 0x000fe200078e00ff */
[----:B------:R-:W-:-:S02]  /*0ce0*/  LOP3.LUT R212, R11, 0x1a, R4, 0xfe, !PT ;  /* 0x0000001a0bd47812 */ /* 0x000fc400078efe04 */
[----:B------:R-:W-:Y:S01]  /*0cf0*/  LOP3.LUT R211, R11, 0x1c, R4, 0xfe, !PT ;  /* 0x0000001c0bd37812 */ /* 0x000fe200078efe04 */
[C---:B------:R-:W-:Y:S01]  /*0d00*/  IMAD.HI.U32 R10, R8.reuse, R17, RZ ;  /* 0x00000011080a7227 */ /* 0x040fe200078e00ff */
[----:B------:R-:W-:Y:S02]  /*0d10*/  IABS R27, R215 ;  /* 0x000000d7001b7213 */ /* 0x000fe40000000000 */
[----:B------:R-:W-:Y:S01]  /*0d20*/  IABS R31, R214 ;  /* 0x000000d6001f7213 */ /* 0x000fe20000000000 */
[C---:B------:R-:W-:Y:S01]  /*0d30*/  IMAD.HI.U32 R12, R8.reuse, R19, RZ ;  /* 0x00000013080c7227 */ /* 0x040fe200078e00ff */
[----:B------:R-:W-:Y:S02]  /*0d40*/  IABS R33, R213 ;  /* 0x000000d500217213 */ /* 0x000fe40000000000 */
[----:B------:R-:W-:Y:S01]  /*0d50*/  IABS R35, R212 ;  /* 0x000000d400237213 */ /* 0x000fe20000000000 */
[----:B------:R-:W-:Y:S01]  /*0d60*/  IMAD.HI.U32 R13, R8, R21, RZ ;  /* 0x00000015080d7227 */ /* 0x000fe200078e00ff */
[----:B------:R-:W-:-:S02]  /*0d70*/  IABS R37, R211 ;  /* 0x000000d300257213 */ /* 0x000fc40000000000 */
[C-C-:B------:R-:W-:Y:S01]  /*0d80*/  LOP3.LUT R210, R11.reuse, 0x1e, R4.reuse, 0xfe, !PT ;  /* 0x0000001e0bd27812 */ /* 0x140fe200078efe04 */
[----:B------:R-:W-:Y:S01]  /*0d90*/  IMAD.HI.U32 R14, R8, R23, RZ ;  /* 0x00000017080e7227 */ /* 0x000fe200078e00ff */
[C-C-:B------:R-:W-:Y:S02]  /*0da0*/  LOP3.LUT R209, R11.reuse, 0x20, R4.reuse, 0xfe, !PT ;  /* 0x000000200bd17812 */ /* 0x140fe400078efe04 */
[C-C-:B------:R-:W-:Y:S01]  /*0db0*/  LOP3.LUT R208, R11.reuse, 0x22, R4.reuse, 0xfe, !PT ;  /* 0x000000220bd07812 */ /* 0x140fe200078efe04 */
[----:B------:R-:W-:Y:S01]  /*0dc0*/  IMAD.MOV R3, RZ, RZ, -R3 ;  /* 0x000000ffff037224 */ /* 0x000fe200078e0a03 */
[C---:B------:R-:W-:Y:S01]  /*0dd0*/  LOP3.LUT R207, R11.reuse, 0x24, R4, 0xfe, !PT ;  /* 0x000000240bcf7812 */ /* 0x040fe200078efe04 */
[----:B------:R-:W-:Y:S01]  /*0de0*/  IMAD.MOV R10, RZ, RZ, -R10 ;  /* 0x000000ffff0a7224 */ /* 0x000fe200078e0a0a */
[C---:B------:R-:W-:Y:S01]  /*0df0*/  LOP3.LUT R206, R11.reuse, 0x26, R4, 0xfe, !PT ;  /* 0x000000260bce7812 */ /* 0x040fe200078efe04 */
[----:B------:R-:W-:Y:S01]  /*0e00*/  IMAD.MOV R12, RZ, RZ, -R12 ;  /* 0x000000ffff0c7224 */ /* 0x000fe200078e0a0c */
[----:B------:R-:W-:Y:S01]  /*0e10*/  IABS R39, R210 ;  /* 0x000000d200277213 */ /* 0x000fe20000000000 */
[----:B------:R-:W-:Y:S01]  /*0e20*/  IMAD.MOV R16, RZ, RZ, -R13 ;  /* 0x000000ffff107224 */ /* 0x000fe200078e0a0d */
[----:B------:R-:W-:Y:S01]  /*0e30*/  IABS R41, R209 ;  /* 0x000000d100297213 */ /* 0x000fe20000000000 */
[----:B------:R-:W-:Y:S01]  /*0e40*/  IMAD.MOV R14, RZ, RZ, -R14 ;  /* 0x000000ffff0e7224 */ /* 0x000fe200078e0a0e */
[----:B------:R-:W-:Y:S01]  /*0e50*/  IABS R43, R208 ;  /* 0x000000d0002b7213 */ /* 0x000fe20000000000 */
[C---:B------:R-:W-:Y:S01]  /*0e60*/  IMAD R13, R0.reuse, R3, R15 ;  /* 0x00000003000d7224 */ /* 0x040fe200078e020f */
[----:B------:R-:W-:Y:S01]  /*0e70*/  IABS R45, R207 ;  /* 0x000000cf002d7213 */ /* 0x000fe20000000000 */
[C---:B------:R-:W-:Y:S01]  /*0e80*/  IMAD R15, R0.reuse, R10, R17 ;  /* 0x0000000a000f7224 */ /* 0x040fe200078e0211 */
[----:B------:R-:W-:Y:S01]  /*0e90*/  IABS R47, R206 ;  /* 0x000000ce002f7213 */ /* 0x000fe20000000000 */
[C---:B------:R-:W-:Y:S01]  /*0ea0*/  IMAD R17, R0.reuse, R12, R19 ;  /* 0x0000000c00117224 */ /* 0x040fe200078e0213 */
[C-C-:B------:R-:W-:Y:S01]  /*0eb0*/  LOP3.LUT R205, R11.reuse, 0x28, R4.reuse, 0xfe, !PT ;  /* 0x000000280bcd7812 */ /* 0x140fe200078efe04 */
[C---:B------:R-:W-:Y:S01]  /*0ec0*/  IMAD R19, R0.reuse, R16, R21 ;  /* 0x0000001000137224 */ /* 0x040fe200078e0215 */
[C-C-:B------:R-:W-:Y:S01]  /*0ed0*/  LOP3.LUT R204, R11.reuse, 0x2a, R4.reuse, 0xfe, !PT ;  /* 0x0000002a0bcc7812 */ /* 0x140fe200078efe04 */
[----:B------:R-:W-:Y:S01]  /*0ee0*/  IMAD R21, R0, R14, R23 ;  /* 0x0000000e00157224 */ /* 0x000fe200078e0217 */
[----:B------:R-:W-:Y:S01]  /*0ef0*/  IABS R23, R217 ;  /* 0x000000d900177213 */ /* 0x000fe20000000000 */
[----:B------:R-:W-:Y:S01]  /*0f00*/  IMAD.HI.U32 R10, R8, R25, RZ ;  /* 0x00000019080a7227 */ /* 0x000fe200078e00ff */
[----:B------:R-:W-:-:S02]  /*0f10*/  LOP3.LUT R203, R11, 0x2c, R4, 0xfe, !PT ;  /* 0x0000002c0bcb7812 */ /* 0x000fc400078efe04 */
[C-C-:B------:R-:W-:Y:S01]  /*0f20*/  LOP3.LUT R202, R11.reuse, 0x2e, R4.reuse, 0xfe, !PT ;  /* 0x0000002e0bca7812 */ /* 0x140fe200078efe04 */
[----:B------:R-:W-:Y:S01]  /*0f30*/  IMAD.HI.U32 R3, R8, R23, RZ ;  /* 0x0000001708037227 */ /* 0x000fe200078e00ff */
[C---:B------:R-:W-:Y:S02]  /*0f40*/  LOP3.LUT R201, R11.reuse, 0x30, R4, 0xfe, !PT ;  /* 0x000000300bc97812 */ /* 0x040fe400078efe04 */
[----:B------:R-:W-:Y:S01]  /*0f50*/  IABS R63, R205 ;  /* 0x000000cd003f7213 */ /* 0x000fe20000000000 */
[----:B------:R-:W-:Y:S01]  /*0f60*/  IMAD.MOV R3, RZ, RZ, -R3 ;  /* 0x000000ffff037224 */ /* 0x000fe200078e0a03 */
[----:B------:R-:W-:Y:S01]  /*0f70*/  IABS R65, R204 ;  /* 0x000000cc00417213 */ /* 0x000fe20000000000 */
[----:B------:R-:W-:Y:S01]  /*0f80*/  IMAD.MOV R10, RZ, RZ, -R10 ;  /* 0x000000ffff0a7224 */ /* 0x000fe200078e0a0a */
[----:B------:R-:W-:Y:S01]  /*0f90*/  IABS R67, R203 ;  /* 0x000000cb00437213 */ /* 0x000fe20000000000 */
[C---:B------:R-:W-:Y:S01]  /*0fa0*/  IMAD R23, R0.reuse, R3, R23 ;  /* 0x0000000300177224 */ /* 0x040fe200078e0217 */
[----:B------:R-:W-:Y:S01]  /*0fb0*/  IABS R69, R202 ;  /* 0x000000ca00457213 */ /* 0x000fe20000000000 */
[----:B------:R-:W-:Y:S01]  /*0fc0*/  IMAD R25, R0, R10, R25 ;  /* 0x0000000a00197224 */ /* 0x000fe200078e0219 */
[----:B------:R-:W-:Y:S01]  /*0fd0*/  IABS R71, R201 ;  /* 0x000000c900477213 */ /* 0x000fe20000000000 */
[----:B------:R-:W-:Y:S01]  /*0fe0*/  IMAD.HI.U32 R12, R8, R27, RZ ;  /* 0x0000001b080c7227 */ /* 0x000fe200078e00ff */
[----:B------:R-:W-:-:S02]  /*0ff0*/  LOP3.LUT R200, R11, 0x32, R4, 0xfe, !PT ;  /* 0x000000320bc87812 */ /* 0x000fc400078efe04 */
[C-C-:B------:R-:W-:Y:S01]  /*1000*/  LOP3.LUT R199, R11.reuse, 0x34, R4.reuse, 0xfe, !PT ;  /* 0x000000340bc77812 */ /* 0x140fe200078efe04 */
[C---:B------:R-:W-:Y:S01]  /*1010*/  IMAD.HI.U32 R14, R8.reuse, R31, RZ ;  /* 0x0000001f080e7227 */ /* 0x040fe200078e00ff */
[C-C-:B------:R-:W-:Y:S02]  /*1020*/  LOP3.LUT R198, R11.reuse, 0x36, R4.reuse, 0xfe, !PT ;  /* 0x000000360bc67812 */ /* 0x140fe400078efe04 */
[C-C-:B------:R-:W-:Y:S01]  /*1030*/  LOP3.LUT R197, R11.reuse, 0x38, R4.reuse, 0xfe, !PT ;  /* 0x000000380bc57812 */ /* 0x140fe200078efe04 */
[C---:B------:R-:W-:Y:S01]  /*1040*/  IMAD.HI.U32 R16, R8.reuse, R33, RZ ;  /* 0x0000002108107227 */ /* 0x040fe200078e00ff */
[C-C-:B------:R-:W-:Y:S02]  /*1050*/  LOP3.LUT R196, R11.reuse, 0x3a, R4.reuse, 0xfe, !PT ;  /* 0x0000003a0bc47812 */ /* 0x140fe400078efe04 */
[C-C-:B------:R-:W-:Y:S01]  /*1060*/  LOP3.LUT R195, R11.reuse, 0x3c, R4.reuse, 0xfe, !PT ;  /* 0x0000003c0bc37812 */ /* 0x140fe200078efe04 */
[----:B------:R-:W-:Y:S01]  /*1070*/  IMAD.HI.U32 R3, R8, R35, RZ ;  /* 0x0000002308037227 */ /* 0x000fe200078e00ff */
[----:B------:R-:W-:-:S02]  /*1080*/  LOP3.LUT R194, R11, 0x3e, R4, 0xfe, !PT ;  /* 0x0000003e0bc27812 */ /* 0x000fc400078efe04 */
[----:B------:R-:W-:Y:S01]  /*1090*/  IABS R73, R200 ;  /* 0x000000c800497213 */ /* 0x000fe20000000000 */
[----:B------:R-:W-:Y:S01]  /*10a0*/  IMAD.HI.U32 R10, R8, R37, RZ ;  /* 0x00000025080a7227 */ /* 0x000fe200078e00ff */
[----:B------:R-:W-:Y:S02]  /*10b0*/  IABS R75, R199 ;  /* 0x000000c7004b7213 */ /* 0x000fe40000000000 */
[----:B------:R-:W-:Y:S01]  /*10c0*/  IABS R77, R198 ;  /* 0x000000c6004d7213 */ /* 0x000fe20000000000 */
[----:B------:R-:W-:Y:S01]  /*10d0*/  IMAD.MOV R12, RZ, RZ, -R12 ;  /* 0x000000ffff0c7224 */ /* 0x000fe200078e0a0c */
        /* <DEDUP_REMOVED lines=8> */
[C---:B------:R-:W-:Y:S01]  /*1160*/  ISETP.GT.U32.AND P1, PT, R0.reuse, R5, PT ;  /* 0x000000050000720c */ /* 0x040fe20003f24070 */
[C---:B------:R-:W-:Y:S01]  /*1170*/  IMAD R27, R0.reuse, R12, R27 ;  /* 0x0000000c001b7224 */ /* 0x040fe200078e021b */
[C---:B------:R-:W-:Y:S01]  /*1180*/  ISETP.GT.U32.AND P3, PT, R0.reuse, R9, PT ;  /* 0x000000090000720c */ /* 0x040fe20003f64070 */
[C---:B------:R-:W-:Y:S01]  /*1190*/  IMAD R31, R0.reuse, R14, R31 ;  /* 0x0000000e001f7224 */ /* 0x040fe200078e021f */
[C---:B------:R-:W-:Y:S01]  /*11a0*/  ISETP.GT.U32.AND P2, PT, R0.reuse, R7, PT ;  /* 0x000000070000720c */ /* 0x040fe20003f44070 */
[C---:B------:R-:W-:Y:S01]  /*11b0*/  IMAD R33, R0.reuse, R16, R33 ;  /* 0x0000001000217224 */ /* 0x040fe200078e0221 */
[C---:B------:R-:W-:Y:S01]  /*11c0*/  ISETP.GT.U32.AND P4, PT, R0.reuse, R13, PT ;  /* 0x0000000d0000720c */ /* 0x040fe20003f84070 */
[C---:B------:R-:W-:Y:S01]  /*11d0*/  IMAD R35, R0.reuse, R3, R35 ;  /* 0x0000000300237224 */ /* 0x040fe200078e0223 */
[C---:B------:R-:W-:Y:S01]  /*11e0*/  ISETP.GT.U32.AND P0, PT, R0.reuse, R15, PT ;  /* 0x0000000f0000720c */ /* 0x040fe20003f04070 */
[----:B------:R-:W-:-:S02]  /*11f0*/  IMAD R37, R0, R10, R37 ;  /* 0x0000000a00257224 */ /* 0x000fc400078e0225 */
[----:B------:R-:W-:-:S04]  /*1200*/  IMAD.HI.U32 R12, R8, R39, RZ ;  /* 0x00000027080c7227 */ /* 0x000fc800078e00ff */
[----:B------:R-:W-:-:S04]  /*1210*/  IMAD.HI.U32 R14, R8, R41, RZ ;  /* 0x00000029080e7227 */ /* 0x000fc800078e00ff */
[----:B------:R-:W-:-:S04]  /*1220*/  IMAD.HI.U32 R16, R8, R43, RZ ;  /* 0x0000002b08107227 */ /* 0x000fc800078e00ff */
[----:B------:R-:W-:-:S04]  /*1230*/  IMAD.HI.U32 R3, R8, R45, RZ ;  /* 0x0000002d08037227 */ /* 0x000fc800078e00ff */
[----:B------:R-:W-:-:S04]  /*1240*/  IMAD.HI.U32 R10, R8, R47, RZ ;  /* 0x0000002f080a7227 */ /* 0x000fc800078e00ff */
[----:B------:R-:W-:Y:S02]  /*1250*/  IMAD.MOV R12, RZ, RZ, -R12 ;  /* 0x000000ffff0c7224 */ /* 0x000fe400078e0a0c */
[----:B------:R-:W-:Y:S02]  /*1260*/  IMAD.MOV R14, RZ, RZ, -R14 ;  /* 0x000000ffff0e7224 */ /* 0x000fe400078e0a0e */
[----:B------:R-:W-:Y:S02]  /*1270*/  IMAD.MOV R16, RZ, RZ, -R16 ;  /* 0x000000ffff107224 */ /* 0x000fe400078e0a10 */
[----:B------:R-:W-:Y:S02]  /*1280*/  IMAD.MOV R3, RZ, RZ, -R3 ;  /* 0x000000ffff037224 */ /* 0x000fe400078e0a03 */
[----:B------:R-:W-:Y:S02]  /*1290*/  IMAD.MOV R10, RZ, RZ, -R10 ;  /* 0x000000ffff0a7224 */ /* 0x000fe400078e0a0a */
[----:B------:R-:W-:-:S02]  /*12a0*/  IMAD R39, R0, R12, R39 ;  /* 0x0000000c00277224 */ /* 0x000fc400078e0227 */
[C---:B------:R-:W-:Y:S02]  /*12b0*/  IMAD R41, R0.reuse, R14, R41 ;  /* 0x0000000e00297224 */ /* 0x040fe400078e0229 */
[C---:B------:R-:W-:Y:S02]  /*12c0*/  IMAD R43, R0.reuse, R16, R43 ;  /* 0x00000010002b7224 */ /* 0x040fe400078e022b */
[C---:B------:R-:W-:Y:S02]  /*12d0*/  IMAD R45, R0.reuse, R3, R45 ;  /* 0x00000003002d7224 */ /* 0x040fe400078e022d */
[----:B------:R-:W-:Y:S02]  /*12e0*/  IMAD R47, R0, R10, R47 ;  /* 0x0000000a002f7224 */ /* 0x000fe400078e022f */
        /* <DEDUP_REMOVED lines=20> */
[----:B------:R-:W-:-:S04]  /*1430*/  IMAD.HI.U32 R11, R8, R81, RZ ;  /* 0x00000051080b7227 */ /* 0x000fc800078e00ff */
[----:B------:R-:W-:-:S04]  /*1440*/  IMAD.HI.U32 R8, R8, R83, RZ ;  /* 0x0000005308087227 */ /* 0x000fc800078e00ff */
[----:B------:R-:W-:Y:S02]  /*1450*/  IMAD R226, R226, 0x40, R227 ;  /* 0x00000040e2e27824 */ /* 0x000fe400078e02e3 */
[----:B------:R-:W-:Y:S02]  /*1460*/  IMAD.MOV R8, RZ, RZ, -R8 ;  /* 0x000000ffff087224 */ /* 0x000fe400078e0a08 */
[----:B------:R-:W-:Y:S01]  /*1470*/  @!P1 IMAD.IADD R5, R5, 0x1, -R0 ;  /* 0x0000000105059824 */ /* 0x000fe200078e0a00 */
[----:B------:R-:W-:Y:S01]  /*1480*/  IABS R49, R226 ;  /* 0x000000e200317213 */ /* 0x000fe20000000000 */
[----:B------:R-:W-:Y:S01]  /*1490*/  IMAD R83, R0, R8, R83 ;  /* 0x0000000800537224 */ /* 0x000fe200078e0253 */
[----:B------:R-:W-:Y:S01]  /*14a0*/  SHF.R.U32.HI R8, RZ, 0x5, R18 ;  /* 0x00000005ff087819 */ /* 0x000fe20000011612 */
[----:B------:R-:W-:Y:S02]  /*14b0*/  IMAD.MOV R12, RZ, RZ, -R12 ;  /* 0x000000ffff0c7224 */ /* 0x000fe400078e0a0c */
[----:B------:R-:W-:Y:S01]  /*14c0*/  IMAD.HI.U32 R6, R6, R49, RZ ;  /* 0x0000003106067227 */ /* 0x000fe200078e00ff */
[----:B------:R-:W-:-:S02]  /*14d0*/  ISETP.GT.U32.AND P5, PT, R0, R83, PT ;  /* 0x000000530000720c */ /* 0x000fc40003fa4070 */
[----:B------:R-:W-:Y:S01]  /*14e0*/  R2UR UR16, R8 ;  /* 0x00000000081072ca */ /* 0x000fe200000e0000 */
[----:B------:R-:W-:Y:S02]  /*14f0*/  IMAD.MOV R3, RZ, RZ, -R3 ;  /* 0x000000ffff037224 */ /* 0x000fe400078e0a03 */
[----:B------:R-:W-:Y:S02]  /*1500*/  IMAD.MOV R6, RZ, RZ, -R6 ;  /* 0x000000ffff067224 */ /* 0x000fe400078e0a06 */
[----:B------:R-:W-:Y:S01]  /*1510*/  @!P3 IMAD.IADD R9, R9, 0x1, -R0 ;  /* 0x000000010909b824 */ /* 0x000fe200078e0a00 */
[C---:B------:R-:W-:Y:S01]  /*1520*/  ISETP.GT.U32.AND P3, PT, R0.reuse, R5, PT ;  /* 0x000000050000720c */ /* 0x040fe20003f64070 */
[C---:B------:R-:W-:Y:S02]  /*1530*/  IMAD R73, R0.reuse, R12, R73 ;  /* 0x0000000c00497224 */ /* 0x040fe400078e0249 */
[----:B------:R-:W-:Y:S02]  /*1540*/  IMAD.MOV R12, RZ, RZ, -R11 ;  /* 0x000000ffff0c7224 */ /* 0x000fe400078e0a0b */
[----:B------:R-:W-:-:S02]  /*1550*/  IMAD R11, R0, R3, R51 ;  /* 0x00000003000b7224 */ /* 0x000fc400078e0233 */
[C---:B------:R-:W-:Y:S02]  /*1560*/  IMAD R3, R2.reuse, R6, R49 ;  /* 0x0000000602037224 */ /* 0x040fe400078e0231 */
[--C-:B------:R-:W-:Y:S01]  /*1570*/  @!P2 IMAD.IADD R7, R7, 0x1, -R0.reuse ;  /* 0x000000010707a824 */ /* 0x100fe200078e0a00 */
[----:B------:R-:W1:Y:S01]  /*1580*/  LDS R6, [UR12] ;  /* 0x0000000cff067984 */ /* 0x000e620008000800 */
[--C-:B------:R-:W-:Y:S01]  /*1590*/  @!P5 IMAD.IADD R83, R83, 0x1, -R0.reuse ;  /* 0x000000015353d824 */ /* 0x100fe200078e0a00 */
[----:B------:R-:W-:Y:S01]  /*15a0*/  ISETP.GT.U32.AND P1, PT, R2, R3, PT ;  /* 0x000000030200720c */ /* 0x000fe20003f24070 */
[--C-:B------:R-:W-:Y:S01]  /*15b0*/  @!P4 IMAD.IADD R13, R13, 0x1, -R0.reuse ;  /* 0x000000010d0dc824 */ /* 0x100fe200078e0a00 */
[C---:B------:R-:W-:Y:S01]  /*15c0*/  ISETP.GT.U32.AND P4, PT, R0.reuse, R7, PT ;  /* 0x000000070000720c */ /* 0x040fe20003f84070 */
[--C-:B------:R-:W-:Y:S01]  /*15d0*/  @!P3 IMAD.IADD R5, R5, 0x1, -R0.reuse ;  /* 0x000000010505b824 */ /* 0x100fe200078e0a00 */
[C---:B------:R-:W-:Y:S01]  /*15e0*/  ISETP.GT.U32.AND P2, PT, R0.reuse, R83, PT ;  /* 0x000000530000720c */ /* 0x040fe20003f44070 */
[----:B------:R-:W-:Y:S01]  /*15f0*/  @!P0 IMAD.IADD R15, R15, 0x1, -R0 ;  /* 0x000000010f0f8824 */ /* 0x000fe200078e0a00 */
[C---:B------:R-:W-:Y:S01]  /*1600*/  ISETP.GT.U32.AND P3, PT, R0.reuse, R21, PT ;  /* 0x000000150000720c */ /* 0x040fe20003f64070 */
[----:B------:R-:W-:Y:S01]  /*1610*/  IMAD.MOV R14, RZ, RZ, -R14 ;  /* 0x000000ffff0e7224 */ /* 0x000fe200078e0a0e */
[C---:B------:R-:W-:Y:S01]  /*1620*/  ISETP.GT.U32.AND P5, PT, R0.reuse, R9, PT ;  /* 0x000000090000720c */ /* 0x040fe20003fa4070 */
[----:B------:R-:W-:Y:S01]  /*1630*/  IMAD.MOV R16, RZ, RZ, -R16 ;  /* 0x000000ffff107224 */ /* 0x000fe200078e0a10 */
[C---:B------:R-:W-:Y:S01]  /*1640*/  ISETP.GT.U32.AND P0, PT, R0.reuse, R13, PT ;  /* 0x0000000d0000720c */ /* 0x040fe20003f04070 */
[C---:B------:R-:W-:Y:S01]  /*1650*/  IMAD R75, R0.reuse, R14, R75 ;  /* 0x0000000e004b7224 */ /* 0x040fe200078e024b */
[C---:B------:R-:W-:Y:S01]  /*1660*/  ISETP.GT.U32.AND P6, PT, R0.reuse, R15, PT ;  /* 0x0000000f0000720c */ /* 0x040fe20003fc4070 */
[----:B------:R-:W-:Y:S01]  /*1670*/  @!P1 IMAD.IADD R3, R3, 0x1, -R2 ;  /* 0x0000000103039824 */ /* 0x000fe200078e0a02 */
[C---:B------:R-:W-:Y:S01]  /*1680*/  ISETP.GT.U32.AND P1, PT, R0.reuse, R17, PT ;  /* 0x000000110000720c */ /* 0x040fe20003f24070 */
[--C-:B------:R-:W-:Y:S01]  /*1690*/  @!P4 IMAD.IADD R7, R7, 0x1, -R0.reuse ;  /* 0x000000010707c824 */ /* 0x100fe200078e0a00 */
        /* <DEDUP_REMOVED lines=36> */
[----:B------:R-:W-:Y:S01]  /*18e0*/  ISETP.GT.U32.AND P0, PT, R0, R31, PT ;  /* 0x0000001f0000720c */ /* 0x000fe20003f04070 */
[--C-:B------:R-:W-:Y:S01]  /*18f0*/  @!P6 IMAD.IADD R17, R17, 0x1, -R0.reuse ;  /* 0x000000011111e824 */ /* 0x100fe200078e0a00 */
[----:B-1----:R-:W-:Y:S01]  /*1900*/  R2UR UR13, R6 ;  /* 0x00000000060d72ca */ /* 0x002fe200000e0000 */
        /* <DEDUP_REMOVED lines=12> */
[C---:B------:R-:W-:Y:S01]  /*19d0*/  IMAD R77, R0.reuse, R16, R77 ;  /* 0x00000010004d7224 */ /* 0x040fe200078e024d */
[----:B------:R-:W-:Y:S01]  /*19e0*/  LOP3.LUT R16, RZ, R29, RZ, 0x33, !PT ;  /* 0x0000001dff107212 */ /* 0x000fe200078e33ff */
        /* <DEDUP_REMOVED lines=10> */
[----:B------:R-:W-:-:S02]  /*1a90*/  IMAD R79, R0, R10, R79 ;  /* 0x0000000a004f7224 */ /* 0x000fc400078e024f */
[C---:B------:R-:W-:Y:S02]  /*1aa0*/  IMAD R81, R0.reuse, R12, R81 ;  /* 0x0000000c00517224 */ /* 0x040fe400078e0251 */
        /* <DEDUP_REMOVED lines=18> */
[----:B------:R-:W-:-:S02]  /*1bd0*/  @!P6 IMAD.IADD R71, R71, 0x1, -R0 ;  /* 0x000000014747e824 */ /* 0x000fc400078e0a00 */
[--C-:B------:R-:W-:Y:S01]  /*1be0*/  @!P2 IMAD.IADD R77, R77, 0x1, -R0.reuse ;  /* 0x000000014d4da824 */ /* 0x100fe200078e0a00 */
[C---:B------:R-:W-:Y:S01]  /*1bf0*/  ISETP.GT.U32.AND P2, PT, R0.reuse, R65, PT ;  /* 0x000000410000720c */ /* 0x040fe20003f44070 */
[--C-:B------:R-:W-:Y:S01]  /*1c00*/  @!P3 IMAD.IADD R67, R67, 0x1, -R0.reuse ;  /* 0x000000014343b824 */ /* 0x100fe200078e0a00 */
[C---:B------:R-:W-:Y:S01]  /*1c10*/  ISETP.GT.U32.AND P3, PT, R0.reuse, R11, PT ;  /* 0x0000000b0000720c */ /* 0x040fe20003f64070 */
[--C-:B------:R-:W-:Y:S01]  /*1c20*/  @!P5 IMAD.IADD R81, R81, 0x1, -R0.reuse ;  /* 0x000000015151d824 */ /* 0x100fe200078e0a00 */
[C---:B------:R-:W-:Y:S01]  /*1c30*/  ISETP.GT.U32.AND P5, PT, R0.reuse, R71, PT ;  /* 0x000000470000720c */ /* 0x040fe20003fa4070 */
[----:B------:R-:W-:Y:S02]  /*1c40*/  IMAD.U32 R49, RZ, RZ, UR22 ;  /* 0x00000016ff317e24 */ /* 0x000fe4000f8e00ff */
[--C-:B------:R-:W-:Y:S01]  /*1c50*/  @!P1 IMAD.IADD R63, R63, 0x1, -R0.reuse ;  /* 0x000000013f3f9824 */ /* 0x100fe200078e0a00 */
[C---:B------:R-:W-:Y:S01]  /*1c60*/  ISETP.GT.U32.AND P1, PT, R0.reuse, R75, PT ;  /* 0x0000004b0000720c */ /* 0x040fe20003f24070 */
[----:B------:R-:W-:Y:S01]  /*1c70*/  @!P4 IMAD.IADD R69, R69, 0x1, -R0 ;  /* 0x000000014545c824 */ /* 0x000fe200078e0a00 */
[----:B------:R-:W-:Y:S01]  /*1c80*/  ISETP.GT.U32.AND P4, PT, R0, R81, PT ;  /* 0x000000510000720c */ /* 0x000fe20003f84070 */
[----:B------:R-:W-:-:S02]  /*1c90*/  IMAD R60, R49, 0x2, R228 ;  /* 0x00000002313c7824 */ /* 0x000fc400078e02e4 */
[--C-:B------:R-:W-:Y:S01]  /*1ca0*/  @!P2 IMAD.IADD R65, R65, 0x1, -R0.reuse ;  /* 0x000000014141a824 */ /* 0x100fe200078e0a00 */
[----:B------:R-:W-:Y:S01]  /*1cb0*/  ISETP.GT.U32.AND P2, PT, R0, R77, PT ;  /* 0x0000004d0000720c */ /* 0x000fe20003f44070 */
[--C-:B------:R-:W-:Y:S01]  /*1cc0*/  @!P3 IMAD.IADD R11, R11, 0x1, -R0.reuse ;  /* 0x000000010b0bb824 */ /* 0x100fe200078e0a00 */
[----:B------:R-:W-:Y:S01]  /*1cd0*/  ISETP.GE.AND P3, PT, R225, RZ, PT ;  /* 0x000000ffe100720c */ /* 0x000fe20003f66270 */
[----:B------:R-:W-:Y:S01]  /*1ce0*/  @!P5 IMAD.IADD R71, R71, 0x1, -R0 ;  /* 0x000000014747d824 */ /* 0x000fe200078e0a00 */
[----:B------:R-:W-:Y:S01]  /*1cf0*/  ISETP.GT.U32.AND P5, PT, R2, R3, PT ;  /* 0x000000030200720c */ /* 0x000fe20003fa4070 */
[----:B------:R-:W-:Y:S01]  /*1d00*/  IMAD R59, R59, 0x2, R60 ;  /* 0x000000023b3b7824 */ /* 0x000fe200078e023c */
[----:B------:R-:W1:Y:S01]  /*1d10*/  LDC R49, c[0x0][0x3a0] ;  /* 0x0000e800ff317b82 */ /* 0x000e620000000800 */
[--C-:B------:R-:W-:Y:S01]  /*1d20*/  @!P1 IMAD.IADD R75, R75, 0x1, -R0.reuse ;  /* 0x000000014b4b9824 */ /* 0x100fe200078e0a00 */
[----:B------:R-:W-:Y:S01]  /*1d30*/  ISETP.GE.AND P1, PT, R223, RZ, PT ;  /* 0x000000ffdf00720c */ /* 0x000fe20003f26270 */
[----:B------:R-:W-:Y:S01]  /*1d40*/  @!P4 IMAD.IADD R81, R81, 0x1, -R0 ;  /* 0x000000015151c824 */ /* 0x000fe200078e0a00 */
[----:B------:R-:W-:Y:S01]  /*1d50*/  ISETP.GE.AND P4, PT, R221, RZ, PT ;  /* 0x000000ffdd00720c */ /* 0x000fe20003f86270 */
[----:B------:R-:W-:-:S02]  /*1d60*/  IMAD R58, R58, 0x2, R59 ;  /* 0x000000023a3a7824 */ /* 0x000fc400078e023b */
[----:B------:R-:W-:Y:S01]  /*1d70*/  @!P2 IMAD.IADD R77, R77, 0x1, -R0 ;  /* 0x000000014d4da824 */ /* 0x000fe200078e0a00 */
[----:B------:R-:W-:Y:S01]  /*1d80*/  ISETP.GE.AND P2, PT, R222, RZ, PT ;  /* 0x000000ffde00720c */ /* 0x000fe20003f46270 */
[----:B------:R-:W-:Y:S01]  /*1d90*/  @!P3 IMAD.MOV R5, RZ, RZ, -R5 ;  /* 0x000000ffff05b224 */ /* 0x000fe200078e0a05 */
[----:B------:R-:W-:Y:S01]  /*1da0*/  ISETP.GE.AND P3, PT, R219, RZ, PT ;  /* 0x000000ffdb00720c */ /* 0x000fe20003f66270 */
[----:B------:R-:W-:Y:S01]  /*1db0*/  @!P5 IMAD.IADD R3, R3, 0x1, -R2 ;  /* 0x000000010303d824 */ /* 0x000fe200078e0a02 */
[----:B------:R-:W-:Y:S01]  /*1dc0*/  ISETP.GE.AND P5, PT, R220, RZ, PT ;  /* 0x000000ffdc00720c */ /* 0x000fe20003fa6270 */
[----:B------:R-:W-:Y:S01]  /*1dd0*/  @!P0 IMAD.IADD R45, R45, 0x1, -R0 ;  /* 0x000000012d2d8824 */ /* 0x000fe200078e0a00 */
[----:B------:R-:W-:Y:S01]  /*1de0*/  ISETP.GT.U32.AND P0, PT, R0, R73, PT ;  /* 0x000000490000720c */ /* 0x000fe20003f04070 */
[----:B------:R-:W-:Y:S01]  /*1df0*/  @!P1 IMAD.MOV R9, RZ, RZ, -R9 ;  /* 0x000000ffff099224 */ /* 0x000fe200078e0a09 */
[----:B------:R-:W-:Y:S01]  /*1e00*/  ISETP.GE.AND P1, PT, R218, RZ, PT ;  /* 0x000000ffda00720c */ /* 0x000fe20003f26270 */
[----:B------:R-:W-:Y:S01]  /*1e10*/  @!P4 IMAD.MOV R15, RZ, RZ, -R15 ;  /* 0x000000ffff0fc224 */ /* 0x000fe200078e0a0f */
[----:B------:R-:W-:Y:S01]  /*1e20*/  ISETP.GE.AND P4, PT, R216, RZ, PT ;  /* 0x000000ffd800720c */ /* 0x000fe20003f86270 */
[----:B------:R-:W-:Y:S01]  /*1e30*/  IMAD R57, R57, 0x2, R58 ;  /* 0x0000000239397824 */ /* 0x000fe200078e023a */
[----:B------:R-:W-:Y:S01]  /*1e40*/  ISETP.GT.U32.AND P6, PT, R0, R45, PT ;  /* 0x0000002d0000720c */ /* 0x000fe20003fc4070 */
[----:B------:R-:W-:Y:S01]  /*1e50*/  @!P2 IMAD.MOV R13, RZ, RZ, -R13 ;  /* 0x000000ffff0da224 */ /* 0x000fe200078e0a0d */
[----:B------:R-:W-:Y:S01]  /*1e60*/  ISETP.GE.AND P2, PT, R217, RZ, PT ;  /* 0x000000ffd900720c */ /* 0x000fe20003f46270 */
[----:B------:R-:W-:Y:S01]  /*1e70*/  @!P3 IMAD.MOV R19, RZ, RZ, -R19 ;  /* 0x000000ffff13b224 */ /* 0x000fe200078e0a13 */
[----:B------:R-:W-:Y:S01]  /*1e80*/  ISETP.GE.AND P3, PT, R214, RZ, PT ;  /* 0x000000ffd600720c */ /* 0x000fe20003f66270 */
[----:B------:R-:W-:Y:S01]  /*1e90*/  @!P5 IMAD.MOV R17, RZ, RZ, -R17 ;  /* 0x000000ffff11d224 */ /* 0x000fe200078e0a11 */
[----:B------:R-:W-:Y:S01]  /*1ea0*/  ISETP.GE.AND P5, PT, R215, RZ, PT ;  /* 0x000000ffd700720c */ /* 0x000fe20003fa6270 */
[----:B------:R-:W-:-:S02]  /*1eb0*/  IMAD R56, R56, 0x2, R57 ;  /* 0x0000000238387824 */ /* 0x000fc400078e0239 */
[----:B------:R-:W-:Y:S01]  /*1ec0*/  @!P1 IMAD.MOV R21, RZ, RZ, -R21 ;  /* 0x000000ffff159224 */ /* 0x000fe200078e0a15 */
[----:B------:R-:W-:Y:S01]  /*1ed0*/  ISETP.GE.AND P1, PT, R213, RZ, PT ;  /* 0x000000ffd500720c */ /* 0x000fe20003f26270 */
[----:B------:R-:W-:Y:S01]  /*1ee0*/  @!P4 IMAD.MOV R25, RZ, RZ, -R25 ;  /* 0x000000ffff19c224 */ /* 0x000fe200078e0a19 */
[----:B------:R-:W-:Y:S01]  /*1ef0*/  ISETP.GE.AND P4, PT, R211, RZ, PT ;  /* 0x000000ffd300720c */ /* 0x000fe20003f86270 */
[----:B------:R-:W-:Y:S02]  /*1f00*/  IMAD R55, R55, 0x2, R56 ;  /* 0x0000000237377824 */ /* 0x000fe400078e0238 */
[----:B------:R-:W-:Y:S01]  /*1f10*/  @!P2 IMAD.MOV R23, RZ, RZ, -R23 ;  /* 0x000000ffff17a224 */ /* 0x000fe200078e0a17 */
[----:B------:R-:W-:Y:S01]  /*1f20*/  ISETP.GE.AND P2, PT, R212, RZ, PT ;  /* 0x000000ffd400720c */ /* 0x000fe20003f46270 */
[----:B------:R-:W-:Y:S01]  /*1f30*/  @!P3 IMAD.MOV R31, RZ, RZ, -R31 ;  /* 0x000000ffff1fb224 */ /* 0x000fe200078e0a1f */
[----:B------:R-:W-:Y:S01]  /*1f40*/  ISETP.GE.AND P3, PT, R209, RZ, PT ;  /* 0x000000ffd100720c */ /* 0x000fe20003f66270 */
[----:B------:R-:W-:Y:S01]  /*1f50*/  @!P5 IMAD.MOV R27, RZ, RZ, -R27 ;  /* 0x000000ffff1bd224 */ /* 0x000fe200078e0a1b */
[----:B------:R-:W-:Y:S01]  /*1f60*/  ISETP.GE.AND P5, PT, R210, RZ, PT ;  /* 0x000000ffd200720c */ /* 0x000fe20003fa6270 */
[----:B------:R-:W-:Y:S01]  /*1f70*/  @!P0 IMAD.IADD R73, R73, 0x1, -R0 ;  /* 0x0000000149498824 */ /* 0x000fe200078e0a00 */
[----:B------:R-:W-:Y:S01]  /*1f80*/  ISETP.GT.U32.AND P0, PT, R0, R47, PT ;  /* 0x0000002f0000720c */ /* 0x000fe20003f04070 */
[----:B------:R-:W-:Y:S01]  /*1f90*/  @!P1 IMAD.MOV R33, RZ, RZ, -R33 ;  /* 0x000000ffff219224 */ /* 0x000fe200078e0a21 */
[----:B------:R-:W-:Y:S01]  /*1fa0*/  ISETP.GE.AND P1, PT, R208, RZ, PT ;  /* 0x000000ffd000720c */ /* 0x000fe20003f26270 */
[----:B------:R-:W-:-:S02]  /*1fb0*/  IMAD R54, R54, 0x2, R55 ;  /* 0x0000000236367824 */ /* 0x000fc400078e0237 */
        /* <DEDUP_REMOVED lines=11> */
[----:B------:R-:W-:Y:S02]  /*2070*/  IMAD.U32 R51, RZ, RZ, UR22 ;  /* 0x00000016ff337e24 */ /* 0x000fe4000f8e00ff */
[----:B------:R-:W-:Y:S02]  /*2080*/  IMAD R52, R52, 0x2, R53 ;  /* 0x0000000234347824 */ /* 0x000fe400078e0235 */
[----:B------:R-:W-:Y:S01]  /*2090*/  @!P1 IMAD.MOV R43, RZ, RZ, -R43 ;  /* 0x000000ffff2b9224 */ /* 0x000fe200078e0a2b */
[----:B------:R-:W-:Y:S01]  /*20a0*/  ISETP.GE.AND P1, PT, R203, RZ, PT ;  /* 0x000000ffcb00720c */ /* 0x000fe20003f26270 */
[----:B------:R-:W-:Y:S01]  /*20b0*/  @!P0 IMAD.IADD R47, R47, 0x1, -R0 ;  /* 0x000000012f2f8824 */ /* 0x000fe200078e0a00 */
[----:B------:R-:W-:Y:S01]  /*20c0*/  ISETP.GT.U32.AND P0, PT, R0, R73, PT ;  /* 0x000000490000720c */ /* 0x000fe20003f04070 */
[----:B------:R-:W-:Y:S02]  /*20d0*/  IMAD R51, R51, 0x2, R52 ;  /* 0x0000000233337824 */ /* 0x000fe400078e0234 */
[----:B------:R-:W-:Y:S01]  /*20e0*/  @!P2 IMAD.MOV R45, RZ, RZ, -R45 ;  /* 0x000000ffff2da224 */ /* 0x000fe200078e0a2d */
[----:B------:R-:W-:Y:S01]  /*20f0*/  ISETP.GE.AND P2, PT, R202, RZ, PT ;  /* 0x000000ffca00720c */ /* 0x000fe20003f46270 */
[----:B------:R-:W-:-:S02]  /*2100*/  IMAD R50, R50, 0x2, R51 ;  /* 0x0000000232327824 */ /* 0x000fc400078e0233 */
[----:B------:R-:W-:Y:S01]  /*2110*/  @!P4 IMAD.MOV R47, RZ, RZ, -R47 ;  /* 0x000000ffff2fc224 */ /* 0x000fe200078e0a2f */
[----:B------:R-:W-:Y:S01]  /*2120*/  ISETP.GE.AND P4, PT, R201, RZ, PT ;  /* 0x000000ffc900720c */ /* 0x000fe20003f86270 */
[----:B------:R-:W-:Y:S01]  /*2130*/  @!P3 IMAD.MOV R65, RZ, RZ, -R65 ;  /* 0x000000ffff41b224 */ /* 0x000fe200078e0a41 */
[----:B------:R-:W-:Y:S01]  /*2140*/  ISETP.GE.AND P3, PT, R199, RZ, PT ;  /* 0x000000ffc700720c */ /* 0x000fe20003f66270 */
[----:B------:R-:W-:Y:S01]  /*2150*/  @!P6 IMAD.IADD R79, R79, 0x1, -R0 ;  /* 0x000000014f4fe824 */ /* 0x000fe200078e0a00 */
[----:B------:R-:W-:Y:S01]  /*2160*/  ISETP.GE.AND P6, PT, R224, RZ, PT ;  /* 0x000000ffe000720c */ /* 0x000fe20003fc6270 */
[----:B------:R-:W-:Y:S01]  /*2170*/  @!P5 IMAD.MOV R63, RZ, RZ, -R63 ;  /* 0x000000ffff3fd224 */ /* 0x000fe200078e0a3f */
[----:B------:R-:W-:Y:S01]  /*2180*/  ISETP.GE.AND P5, PT, R200, RZ, PT ;  /* 0x000000ffc800720c */ /* 0x000fe20003fa6270 */
[----:B------:R-:W-:Y:S02]  /*2190*/  IMAD R2, R85, 0x2, R50 ;  /* 0x0000000255027824 */ /* 0x000fe400078e0232 */
[----:B------:R-:W-:Y:S01]  /*21a0*/  @!P1 IMAD.MOV R67, RZ, RZ, -R67 ;  /* 0x000000ffff439224 */ /* 0x000fe200078e0a43 */
[----:B------:R-:W-:Y:S01]  /*21b0*/  ISETP.GE.AND P1, PT, R198, RZ, PT ;  /* 0x000000ffc600720c */ /* 0x000fe20003f26270 */
[----:B------:R-:W-:-:S02]  /*21c0*/  IMAD R6, R87, 0x2, R2 ;  /* 0x0000000257067824 */ /* 0x000fc400078e0202 */
[----:B------:R-:W-:Y:S01]  /*21d0*/  @!P0 IMAD.IADD R73, R73, 0x1, -R0 ;  /* 0x0000000149498824 */ /* 0x000fe200078e0a00 */
[----:B------:R-:W-:Y:S01]  /*21e0*/  ISETP.NE.AND P0, PT, R28, RZ, PT ;  /* 0x000000ff1c00720c */ /* 0x000fe20003f05270 */
[----:B------:R-:W-:Y:S02]  /*21f0*/  IMAD R8, R85, 0x2, R6 ;  /* 0x0000000255087824 */ /* 0x000fe400078e0206 */
[----:B------:R-:W-:Y:S01]  /*2200*/  @!P2 IMAD.MOV R69, RZ, RZ, -R69 ;  /* 0x000000ffff45a224 */ /* 0x000fe200078e0a45 */
[----:B------:R-:W-:Y:S01]  /*2210*/  ISETP.GE.AND P2, PT, R197, RZ, PT ;  /* 0x000000ffc500720c */ /* 0x000fe20003f46270 */
        /* <DEDUP_REMOVED lines=10> */
[----:B------:R-:W-:Y:S01]  /*22c0*/  ISETP.NE.AND P1, PT, R29, RZ, PT ;  /* 0x000000ff1d00720c */ /* 0x000fe20003f25270 */
[----:B------:R-:W-:Y:S02]  /*22d0*/  IMAD R12, R87, 0x2, R10 ;  /* 0x00000002570c7824 */ /* 0x000fe400078e020a */
[----:B------:R-:W-:Y:S01]  /*22e0*/  IMAD.MOV.U32 R48, RZ, RZ, R3 ;  /* 0x000000ffff307224 */ /* 0x000fe200078e0003 */
[C---:B------:R-:W-:Y:S01]  /*22f0*/  SEL R190, R16.reuse, R5, !P1 ;  /* 0x0000000510be7207 */ /* 0x040fe20004800000 */
[----:B------:R-:W-:Y:S01]  /*2300*/  IMAD.U32 R0, RZ, RZ, UR22 ;  /* 0x00000016ff007e24 */ /* 0x000fe2000f8e00ff */
[C---:B------:R-:W-:Y:S01]  /*2310*/  SEL R46, R16.reuse, R7, !P1 ;  /* 0x00000007102e7207 */ /* 0x040fe20004800000 */
[----:B------:R-:W-:Y:S01]  /*2320*/  IMAD R3, R91, 0x2, R12 ;  /* 0x000000025b037824 */ /* 0x000fe200078e020c */
[C---:B------:R-:W-:Y:S01]  /*2330*/  SEL R42, R16.reuse, R17, !P1 ;  /* 0x00000011102a7207 */ /* 0x040fe20004800000 */
[----:B-1----:R-:W-:Y:S01]  /*2340*/  VIADD R30, R49, 0x3f ;  /* 0x0000003f311e7836 */ /* 0x002fe20000000000 */
[C---:B------:R-:W-:Y:S01]  /*2350*/  SEL R38, R16.reuse, R19, !P1 ;  /* 0x0000001310267207 */ /* 0x040fe20004800000 */
[----:B------:R-:W-:Y:S01]  /*2360*/  @!P2 IMAD.MOV R11, RZ, RZ, -R11 ;  /* 0x000000ffff0ba224 */ /* 0x000fe200078e0a0b */
[C---:B------:R-:W-:Y:S01]  /*2370*/  SEL R40, R16.reuse, R21, !P1 ;  /* 0x0000001510287207 */ /* 0x040fe20004800000 */
[----:B------:R-:W-:Y:S01]  /*2380*/  @!P4 IMAD.MOV R79, RZ, RZ, -R79 ;  /* 0x000000ffff4fc224 */ /* 0x000fe200078e0a4f */
[C---:B------:R-:W-:Y:S01]  /*2390*/  SEL R82, R16.reuse, R23, !P1 ;  /* 0x0000001710527207 */ /* 0x040fe20004800000 */
[----:B------:R-:W-:Y:S01]  /*23a0*/  @!P3 IMAD.MOV R81, RZ, RZ, -R81 ;  /* 0x000000ffff51b224 */ /* 0x000fe200078e0a51 */
[C---:B------:R-:W-:Y:S01]  /*23b0*/  SEL R126, R16.reuse, R25, !P1 ;  /* 0x00000019107e7207 */ /* 0x040fe20004800000 */
[----:B------:R-:W-:Y:S01]  /*23c0*/  IMAD.U32 R14, RZ, RZ, UR22 ;  /* 0x00000016ff0e7e24 */ /* 0x000fe2000f8e00ff */
[----:B------:R-:W-:Y:S01]  /*23d0*/  SEL R34, R16, R9, !P1 ;  /* 0x0000000910227207 */ /* 0x000fe20004800000 */
[----:B------:R-:W-:Y:S01]  /*23e0*/  IMAD R5, R0, 0x2, R3 ;  /* 0x0000000200057824 */ /* 0x000fe200078e0203 */
[C---:B------:R-:W-:Y:S01]  /*23f0*/  SEL R44, R16.reuse, R13, !P1 ;  /* 0x0000000d102c7207 */ /* 0x040fe20004800000 */
[----:B------:R-:W-:Y:S01]  /*2400*/  @!P5 IMAD.MOV R83, RZ, RZ, -R83 ;  /* 0x000000ffff53d224 */ /* 0x000fe200078e0a53 */
[----:B------:R-:W-:Y:S01]  /*2410*/  SEL R36, R16, R15, !P1 ;  /* 0x0000000f10247207 */ /* 0x000fe20004800000 */
[----:B------:R-:W-:Y:S01]  /*2420*/  @!P6 IMAD.MOV R48, RZ, RZ, -R48 ;  /* 0x000000ffff30e224 */ /* 0x000fe200078e0a30 */
[----:B------:R-:W-:Y:S01]  /*2430*/  @!P0 LOP3.LUT R48, RZ, R28, RZ, 0x33, !PT ;  /* 0x0000001cff308212 */ /* 0x000fe200078e33ff */
[----:B------:R-:W-:Y:S01]  /*2440*/  IMAD.U32 R28, RZ, RZ, UR22 ;  /* 0x00000016ff1c7e24 */ /* 0x000fe2000f8e00ff */
[----:B------:R-:W-:Y:S01]  /*2450*/  ISETP.GT.AND P0, PT, R30, 0x3f, PT ;  /* 0x0000003f1e00780c */ /* 0x000fe20003f04270 */
[----:B------:R-:W-:Y:S01]  /*2460*/  IMAD R7, R14, 0x2, R5 ;  /* 0x000000020e077824 */ /* 0x000fe200078e0205 */
[----:B------:R-:W-:Y:S01]  /*2470*/  SEL R127, R16, R27, !P1 ;  /* 0x0000001b107f7207 */ /* 0x000fe20004800000 */
[----:B------:R-:W-:Y:S01]  /*2480*/  IMAD R48, R48, UR4, RZ ;  /* 0x0000000430307c24 */ /* 0x000fe2000f8e02ff */
[----:B------:R-:W-:Y:S01]  /*2490*/  SEL R128, R16, R31, !P1 ;  /* 0x0000001f10807207 */ /* 0x000fe20004800000 */
[----:B------:R-:W-:Y:S01]  /*24a0*/  IMAD R9, R28, 0x2, R7 ;  /* 0x000000021c097824 */ /* 0x000fe200078e0207 */
[C---:B------:R-:W-:Y:S01]  /*24b0*/  SEL R129, R16.reuse, R33, !P1 ;  /* 0x0000002110817207 */ /* 0x040fe20004800000 */
[----:B------:R-:W-:Y:S01]  /*24c0*/  IMAD.U32 R15, RZ, RZ, UR22 ;  /* 0x00000016ff0f7e24 */ /* 0x000fe2000f8e00ff */
[C---:B------:R-:W-:Y:S01]  /*24d0*/  SEL R130, R16.reuse, R35, !P1 ;  /* 0x0000002310827207 */ /* 0x040fe20004800000 */
[----:B------:R-:W-:Y:S01]  /*24e0*/  IMAD.U32 R30, RZ, RZ, UR22 ;  /* 0x00000016ff1e7e24 */ /* 0x000fe2000f8e00ff */
[C---:B------:R-:W-:Y:S01]  /*24f0*/  SEL R131, R16.reuse, R37, !P1 ;  /* 0x0000002510837207 */ /* 0x040fe20004800000 */
[----:B------:R-:W-:Y:S01]  /*2500*/  IMAD.U32 R29, RZ, RZ, UR22 ;  /* 0x00000016ff1d7e24 */ /* 0x000fe2000f8e00ff */
[C---:B------:R-:W-:Y:S01]  /*2510*/  SEL R132, R16.reuse, R39, !P1 ;  /* 0x0000002710847207 */ /* 0x040fe20004800000 */
[----:B------:R-:W-:Y:S01]  /*2520*/  IMAD.U32 R33, RZ, RZ, UR22 ;  /* 0x00000016ff217e24 */ /* 0x000fe2000f8e00ff */
[C---:B------:R-:W-:Y:S01]  /*2530*/  SEL R133, R16.reuse, R41, !P1 ;  /* 0x0000002910857207 */ /* 0x040fe20004800000 */
[----:B------:R-:W1:Y:S01]  /*2540*/  LDCU UR4, c[0x0][0x3b0] ;  /* 0x00007600ff0477ac */ /* 0x000e620008000800 */
[----:B------:R-:W-:-:S02]  /*2550*/  SEL R134, R16, R43, !P1 ;  /* 0x0000002b10867207 */ /* 0x000fc40004800000 */
[C---:B------:R-:W-:Y:S02]  /*2560*/  SEL R135, R16.reuse, R45, !P1 ;  /* 0x0000002d10877207 */ /* 0x040fe40004800000 */
[C---:B------:R-:W-:Y:S01]  /*2570*/  SEL R137, R16.reuse, R47, !P1 ;  /* 0x0000002f10897207 */ /* 0x040fe20004800000 */
[----:B------:R-:W-:Y:S01]  /*2580*/  IMAD R47, R227, UR23, RZ ;  /* 0x00000017e32f7c24 */ /* 0x000fe2000f8e02ff */
[C---:B------:R-:W-:Y:S02]  /*2590*/  SEL R141, R16.reuse, R63, !P1 ;  /* 0x0000003f108d7207 */ /* 0x040fe40004800000 */
[C---:B------:R-:W-:Y:S02]  /*25a0*/  SEL R26, R16.reuse, R65, !P1 ;  /* 0x00000041101a7207 */ /* 0x040fe40004800000 */
[C---:B------:R-:W-:Y:S02]  /*25b0*/  SEL R25, R16.reuse, R67, !P1 ;  /* 0x0000004310197207 */ /* 0x040fe40004800000 */
[----:B------:R-:W-:-:S02]  /*25c0*/  SEL R24, R16, R69, !P1 ;  /* 0x0000004510187207 */ /* 0x000fc40004800000 */
[C---:B------:R-:W-:Y:S02]  /*25d0*/  SEL R23, R16.reuse, R71, !P1 ;  /* 0x0000004710177207 */ /* 0x040fe40004800000 */
[----:B------:R-:W-:Y:S01]  /*25e0*/  SEL R22, R16, R73, !P1 ;  /* 0x0000004910167207 */ /* 0x000fe20004800000 */
[----:B-1----:R-:W-:Y:S01]  /*25f0*/  IMAD R39, R82, UR4, RZ ;  /* 0x0000000452277c24 */ /* 0x002fe2000f8e02ff */
[----:B------:R-:W-:Y:S01]  /*2600*/  SEL R21, R16, R75, !P1 ;  /* 0x0000004b10157207 */ /* 0x000fe20004800000 */
[----:B------:R-:W-:Y:S01]  /*2610*/  IMAD R46, R46, UR4, RZ ;  /* 0x000000042e2e7c24 */ /* 0x000fe2000f8e02ff */
[----:B------:R-:W-:Y:S01]  /*2620*/  SEL R20, R16, R77, !P1 ;  /* 0x0000004d10147207 */ /* 0x000fe20004800000 */
[----:B------:R-:W-:Y:S01]  /*2630*/  IMAD R190, R190, UR4, RZ ;  /* 0x00000004bebe7c24 */ /* 0x000fe2000f8e02ff */
[----:B------:R-:W-:Y:S01]  /*2640*/  SEL R19, R16, R11, !P1 ;  /* 0x0000000b10137207 */ /* 0x000fe20004800000 */
[----:B------:R-:W-:Y:S01]  /*2650*/  IMAD R11, R14, 0x2, R9 ;  /* 0x000000020e0b7824 */ /* 0x000fe200078e0209 */
[----:B------:R-:W-:Y:S01]  /*2660*/  SEL R18, R16, R79, !P1 ;  /* 0x0000004f10127207 */ /* 0x000fe20004800000 */
[----:B------:R-:W-:Y:S01]  /*2670*/  IMAD R43, R36, UR4, RZ ;  /* 0x00000004242b7c24 */ /* 0x000fe2000f8e02ff */
[----:B------:R-:W-:Y:S01]  /*2680*/  SEL R17, R16, R81, !P1 ;  /* 0x0000005110117207 */ /* 0x000fe20004800000 */
[----:B------:R-:W-:Y:S01]  /*2690*/  IMAD R41, R38, UR4, RZ ;  /* 0x0000000426297c24 */ /* 0x000fe2000f8e02ff */
[----:B------:R-:W-:Y:S01]  /*26a0*/  SEL R16, R16, R83, !P1 ;  /* 0x0000005310107207 */ /* 0x000fe20004800000 */
[----:B------:R-:W-:Y:S01]  /*26b0*/  IMAD R36, R128, UR4, RZ ;  /* 0x0000000480247c24 */ /* 0x000fe2000f8e02ff */
[-C--:B------:R-:W-:Y:S01]  /*26c0*/  ISETP.GE.AND P1, PT, R4, R49.reuse, PT ;  /* 0x000000310400720c */ /* 0x080fe20003f26270 */
[----:B------:R-:W-:Y:S01]  /*26d0*/  IMAD R44, R44, UR4, RZ ;  /* 0x000000042c2c7c24 */ /* 0x000fe2000f8e02ff */
[----:B------:R-:W-:Y:S01]  /*26e0*/  SEL R0, RZ, 0x4, !P0 ;  /* 0x00000004ff007807 */ /* 0x000fe20004000000 */
[----:B------:R-:W-:Y:S01]  /*26f0*/  IMAD R38, R126, UR4, RZ ;  /* 0x000000047e267c24 */ /* 0x000fe2000f8e02ff */
[----:B------:R-:W-:Y:S01]  /*2700*/  ISETP.GE.AND P0, PT, R193, R49, PT ;  /* 0x00000031c100720c */ /* 0x000fe20003f06270 */
[----:B------:R-:W-:Y:S01]  /*2710*/  IMAD R45, R34, UR4, RZ ;  /* 0x00000004222d7c24 */ /* 0x000fe2000f8e02ff */
[----:B------:R-:W-:Y:S01]  /*2720*/  SEL R13, R0, RZ, !P1 ;  /* 0x000000ff000d7207 */ /* 0x000fe20004800000 */
[----:B------:R-:W-:Y:S01]  /*2730*/  IMAD R35, R129, UR4, RZ ;  /* 0x0000000481237c24 */ /* 0x000fe2000f8e02ff */
[----:B------:R-:W-:Y:S01]  /*2740*/  LEA R84, P2, R48, UR8, 0x2 ;  /* 0x0000000830547c11 */ /* 0x000fe2000f8410ff */
[----:B------:R-:W-:Y:S01]  /*2750*/  IMAD R37, R127, UR4, RZ ;  /* 0x000000047f257c24 */ /* 0x000fe2000f8e02ff */
[----:B------:R-:W-:Y:S01]  /*2760*/  ISETP.NE.U32.AND P3, PT, R13, RZ, PT ;  /* 0x000000ff0d00720c */ /* 0x000fe20003f65070 */
[----:B------:R-:W-:Y:S01]  /*2770*/  IMAD R13, R28, 0x2, R11 ;  /* 0x000000021c0d7824 */ /* 0x000fe200078e020b */
[----:B------:R-:W-:Y:S01]  /*2780*/  SEL R27, R0, RZ, !P0 ;  /* 0x000000ff001b7207 */ /* 0x000fe20004000000 */
[----:B------:R-:W-:Y:S01]  /*2790*/  IMAD R42, R42, UR4, RZ ;  /* 0x000000042a2a7c24 */ /* 0x000fe2000f8e02ff */
[----:B------:R-:W-:Y:S01]  /*27a0*/  LEA.HI.X.SX32 R85, R48, UR9, 0x2, P2 ;  /* 0x0000000930557c11 */ /* 0x000fe200090f16ff */
[----:B------:R-:W-:Y:S01]  /*27b0*/  IMAD R14, R14, 0x2, R13 ;  /* 0x000000020e0e7824 */ /* 0x000fe200078e020d */
[-C--:B------:R-:W-:Y:S01]  /*27c0*/  LEA R90, P4, R8, R84.reuse, 0x2 ;  /* 0x00000054085a7211 */ /* 0x080fe200078810ff */
[----:B------:R-:W-:Y:S01]  /*27d0*/  IMAD R34, R130, UR4, RZ ;  /* 0x0000000482227c24 */ /* 0x000fe2000f8e02ff */
[----:B------:R-:W-:Y:S01]  /*27e0*/  ISETP.NE.U32.AND P5, PT, R27, RZ, PT ;  /* 0x000000ff1b00720c */ /* 0x000fe20003fa5070 */
[----:B------:R-:W-:Y:S01]  /*27f0*/  IMAD R15, R15, 0x2, R14 ;  /* 0x000000020f0f7824 */ /* 0x000fe200078e020e */
[----:B------:R-:W-:Y:S01]  /*2800*/  LEA.HI.X.SX32 R91, R8, R85, 0x2, P4 ;  /* 0x00000055085b7211 */ /* 0x000fe200020f16ff */
[----:B------:R-:W-:Y:S01]  /*2810*/  IMAD R40, R40, UR4, RZ ;  /* 0x0000000428287c24 */ /* 0x000fe2000f8e02ff */
[CC--:B------:R-:W-:Y:S01]  /*2820*/  LEA R96, P4, R3.reuse, R84.reuse, 0x2 ;  /* 0x0000005403607211 */ /* 0x0c0fe200078810ff */
[----:B------:R-:W-:Y:S01]  /*2830*/  IMAD R27, R28, 0x2, R15 ;  /* 0x000000021c1b7824 */ /* 0x000fe200078e020f */
[----:B------:R-:W-:Y:S01]  /*2840*/  ISETP.GE.AND P0, PT, R238, R49, PT ;  /* 0x00000031ee00720c */ /* 0x000fe20003f06270 */
[----:B------:R-:W-:Y:S01]  /*2850*/  IMAD R26, R26, UR4, RZ ;  /* 0x000000041a1a7c24 */ /* 0x000fe2000f8e02ff */
[----:B------:R-:W-:Y:S01]  /*2860*/  LEA.HI.X.SX32 R97, R3, R85, 0x2, P4 ;  /* 0x0000005503617211 */ /* 0x000fe200020f16ff */
[----:B------:R-:W-:Y:S01]  /*2870*/  IMAD R28, R30, 0x2, R27 ;  /* 0x000000021e1c7824 */ /* 0x000fe200078e021b */
[----:B------:R-:W-:Y:S01]  /*2880*/  ISETP.GE.AND P1, PT, R237, R49, PT ;  /* 0x00000031ed00720c */ /* 0x000fe20003f26270 */
[----:B------:R-:W-:Y:S01]  /*2890*/  IMAD R24, R24, UR4, RZ ;  /* 0x0000000418187c24 */ /* 0x000fe2000f8e02ff */
[-C--:B------:R-:W-:Y:S01]  /*28a0*/  LEA R102, P4, R9, R84.reuse, 0x2 ;  /* 0x0000005409667211 */ /* 0x080fe200078810ff */
[----:B------:R-:W-:Y:S01]  /*28b0*/  IMAD R29, R29, 0x2, R28 ;  /* 0x000000021d1d7824 */ /* 0x000fe200078e021c */
[C---:B------:R-:W-:Y:S01]  /*28c0*/  SEL R31, R0.reuse, RZ, !P0 ;  /* 0x000000ff001f7207 */ /* 0x040fe20004000000 */
[----:B------:R-:W-:Y:S01]  /*28d0*/  IMAD R25, R25, UR4, RZ ;  /* 0x0000000419197c24 */ /* 0x000fe2000f8e02ff */
[----:B------:R-:W-:Y:S01]  /*28e0*/  SEL R32, R0, RZ, !P1 ;  /* 0x000000ff00207207 */ /* 0x000fe20004800000 */
[----:B------:R-:W-:Y:S01]  /*28f0*/  IMAD R30, R30, 0x2, R29 ;  /* 0x000000021e1e7824 */ /* 0x000fe200078e021d */
[-C--:B------:R-:W-:Y:S01]  /*2900*/  LEA.HI.X.SX32 R103, R9, R85.reuse, 0x2, P4 ;  /* 0x0000005509677211 */ /* 0x080fe200020f16ff */
[----:B------:R-:W-:Y:S01]  /*2910*/  IMAD R22, R22, UR4, RZ ;  /* 0x0000000416167c24 */ /* 0x000fe2000f8e02ff */
[----:B------:R-:W-:Y:S01]  /*2920*/  ISETP.NE.U32.AND P1, PT, R31, RZ, PT ;  /* 0x000000ff1f00720c */ /* 0x000fe20003f25070 */
[----:B------:R-:W-:Y:S01]  /*2930*/  IMAD.U32 R31, RZ, RZ, UR22 ;  /* 0x00000016ff1f7e24 */ /* 0x000fe2000f8e00ff */
[-C--:B------:R-:W-:Y:S01]  /*2940*/  LEA R108, P4, R14, R84.reuse, 0x2 ;  /* 0x000000540e6c7211 */ /* 0x080fe200078810ff */
[----:B------:R-:W-:Y:S01]  /*2950*/  IMAD R23, R23, UR4, RZ ;  /* 0x0000000417177c24 */ /* 0x000fe2000f8e02ff */
[----:B------:R-:W-:Y:S01]  /*2960*/  ISETP.NE.U32.AND P0, PT, R32, RZ, PT ;  /* 0x000000ff2000720c */ /* 0x000fe20003f05070 */
[----:B------:R-:W-:Y:S01]  /*2970*/  IMAD R31, R31, 0x2, R30 ;  /* 0x000000021f1f7824 */ /* 0x000fe200078e021e */
[-C--:B------:R-:W-:Y:S01]  /*2980*/  LEA.HI.X.SX32 R109, R14, R85.reuse, 0x2, P4 ;  /* 0x000000550e6d7211 */ /* 0x080fe200020f16ff */
[----:B------:R-:W-:Y:S01]  /*2990*/  IMAD.U32 R32, RZ, RZ, UR22 ;  /* 0x00000016ff207e24 */ /* 0x000fe2000f8e00ff */
[-C--:B------:R-:W-:Y:S01]  /*29a0*/  LEA R114, P4, R28, R84.reuse, 0x2 ;  /* 0x000000541c727211 */ /* 0x080fe200078810ff */
[----:B------:R-:W-:Y:S01]  /*29b0*/  IMAD R20, R20, UR4, RZ ;  /* 0x0000000414147c24 */ /* 0x000fe2000f8e02ff */
[-C--:B------:R-:W-:Y:S01]  /*29c0*/  LEA R88, P6, R6, R84.reuse, 0x2 ;  /* 0x0000005406587211 */ /* 0x080fe200078c10ff */
[----:B------:R-:W-:Y:S01]  /*29d0*/  IMAD R32, R32, 0x2, R31 ;  /* 0x0000000220207824 */ /* 0x000fe200078e021f */
[-C--:B------:R-:W-:Y:S01]  /*29e0*/  LEA.HI.X.SX32 R115, R28, R85.reuse, 0x2, P4 ;  /* 0x000000551c737211 */ /* 0x080fe200020f16ff */
[----:B------:R-:W-:Y:S01]  /*29f0*/  IMAD R28, R137, UR4, RZ ;  /* 0x00000004891c7c24 */ /* 0x000fe2000f8e02ff */
[-C--:B------:R-:W-:Y:S01]  /*2a00*/  LEA R120, P4, R31, R84.reuse, 0x2 ;  /* 0x000000541f787211 */ /* 0x080fe200078810ff */
[----:B------:R-:W-:Y:S01]  /*2a10*/  IMAD R33, R33, 0x2, R32 ;  /* 0x0000000221217824 */ /* 0x000fe200078e0220 */
[-C--:B------:R-:W-:Y:S01]  /*2a20*/  LEA.HI.X.SX32 R89, R6, R85.reuse, 0x2, P6 ;  /* 0x0000005506597211 */ /* 0x080fe200030f16ff */
[----:B------:R-:W-:Y:S01]  /*2a30*/  IMAD R21, R21, UR4, RZ ;  /* 0x0000000415157c24 */ /* 0x000fe2000f8e02ff */
[-C--:B------:R-:W-:Y:S01]  /*2a40*/  LEA.HI.X.SX32 R121, R31, R85.reuse, 0x2, P4 ;  /* 0x000000551f797211 */ /* 0x080fe200020f16ff */
[----:B------:R-:W-:Y:S01]  /*2a50*/  IMAD R31, R133, UR4, RZ ;  /* 0x00000004851f7c24 */ /* 0x000fe2000f8e02ff */
[-C--:B------:R-:W-:Y:S01]  /*2a60*/  LEA R64, P4, R60, R84.reuse, 0x2 ;  /* 0x000000543c407211 */ /* 0x080fe200078810ff */
[----:B------:R-:W1:Y:S01]  /*2a70*/  S2R R6, SR_TID.X ;  /* 0x0000000000067919 */ /* 0x000e620000002100 */
[----:B------:R-:W-:Y:S01]  /*2a80*/  BAR.SYNC.DEFER_BLOCKING 0x0 ;  /* 0x0000000000007b1d */ /* 0x000fe20000010000 */
[-C--:B------:R-:W-:Y:S01]  /*2a90*/  LEA R94, P6, R12, R84.reuse, 0x2 ;  /* 0x000000540c5e7211 */ /* 0x080fe200078c10ff */
[----:B------:R-:W-:Y:S01]  /*2aa0*/  IMAD R18, R18, UR4, RZ ;  /* 0x0000000412127c24 */ /* 0x000fe2000f8e02ff */
[-C--:B------:R-:W-:Y:S01]  /*2ab0*/  LEA R86, P2, R2, R84.reuse, 0x2 ;  /* 0x0000005402567211 */ /* 0x080fe200078410ff */
[----:B------:R-:W-:Y:S01]  /*2ac0*/  IMAD R19, R19, UR4, RZ ;  /* 0x0000000413137c24 */ /* 0x000fe2000f8e02ff */
[-C--:B------:R-:W-:Y:S01]  /*2ad0*/  LEA.HI.X.SX32 R65, R60, R85.reuse, 0x2, P4 ;  /* 0x000000553c417211 */ /* 0x080fe200020f16ff */
[----:B------:R-:W-:Y:S01]  /*2ae0*/  IMAD R17, R17, UR4, RZ ;  /* 0x0000000411117c24 */ /* 0x000fe2000f8e02ff */
[----:B------:R-:W-:Y:S01]  /*2af0*/  LEA.HI.X.SX32 R95, R12, R85, 0x2, P6 ;  /* 0x000000550c5f7211 */ /* 0x000fe200030f16ff */
[----:B------:R-:W-:Y:S01]  /*2b00*/  IMAD R16, R16, UR4, RZ ;  /* 0x0000000410107c24 */ /* 0x000fe2000f8e02ff */
[----:B------:R-:W-:-:S02]  /*2b10*/  LEA R124, P4, R33, R84, 0x2 ;  /* 0x00000054217c7211 */ /* 0x000fc400078810ff */
[-C--:B------:R-:W-:Y:S02]  /*2b20*/  LEA R100, P6, R7, R84.reuse, 0x2 ;  /* 0x0000005407647211 */ /* 0x080fe400078c10ff */
[-C--:B------:R-:W-:Y:S02]  /*2b30*/  LEA.HI.X.SX32 R87, R2, R85.reuse, 0x2, P2 ;  /* 0x0000005502577211 */ /* 0x080fe400010f16ff */
[-C--:B------:R-:W-:Y:S02]  /*2b40*/  LEA R92, P2, R10, R84.reuse, 0x2 ;  /* 0x000000540a5c7211 */ /* 0x080fe400078410ff */
[-C--:B------:R-:W-:Y:S01]  /*2b50*/  LEA.HI.X.SX32 R125, R33, R85.reuse, 0x2, P4 ;  /* 0x00000055217d7211 */ /* 0x080fe200020f16ff */
[----:B------:R-:W-:Y:S01]  /*2b60*/  IMAD R33, R131, UR4, RZ ;  /* 0x0000000483217c24 */ /* 0x000fe2000f8e02ff */
[----:B------:R-:W-:Y:S02]  /*2b70*/  LEA.HI.X.SX32 R101, R7, R85, 0x2, P6 ;  /* 0x0000005507657211 */ /* 0x000fe400030f16ff */
[----:B------:R-:W-:-:S02]  /*2b80*/  LEA R72, P4, R56, R84, 0x2 ;  /* 0x0000005438487211 */ /* 0x000fc400078810ff */
[-C--:B------:R-:W-:Y:S02]  /*2b90*/  LEA R106, P6, R13, R84.reuse, 0x2 ;  /* 0x000000540d6a7211 */ /* 0x080fe400078c10ff */
[-C--:B------:R-:W-:Y:S02]  /*2ba0*/  LEA.HI.X.SX32 R93, R10, R85.reuse, 0x2, P2 ;  /* 0x000000550a5d7211 */ /* 0x080fe400010f16ff */
[-C--:B------:R-:W-:Y:S02]  /*2bb0*/  LEA R98, P2, R5, R84.reuse, 0x2 ;  /* 0x0000005405627211 */ /* 0x080fe400078410ff */
[-C--:B------:R-:W-:Y:S02]  /*2bc0*/  LEA.HI.X.SX32 R73, R56, R85.reuse, 0x2, P4 ;  /* 0x0000005538497211 */ /* 0x080fe400020f16ff */
[----:B------:R-:W-:Y:S02]  /*2bd0*/  LEA.HI.X.SX32 R107, R13, R85, 0x2, P6 ;  /* 0x000000550d6b7211 */ /* 0x000fe400030f16ff */
[----:B------:R-:W-:-:S02]  /*2be0*/  LEA R74, P4, R55, R84, 0x2 ;  /* 0x00000054374a7211 */ /* 0x000fc400078810ff */
[-C--:B------:R-:W-:Y:S02]  /*2bf0*/  LEA R112, P6, R27, R84.reuse, 0x2 ;  /* 0x000000541b707211 */ /* 0x080fe400078c10ff */
[-C--:B------:R-:W-:Y:S01]  /*2c00*/  LEA.HI.X.SX32 R99, R5, R85.reuse, 0x2, P2 ;  /* 0x0000005505637211 */ /* 0x080fe200010f16ff */
[----:B-1----:R-:W-:Y:S01]  /*2c10*/  IMAD.SHL.U32 R5, R6, 0x10, RZ ;  /* 0x0000001006057824 */ /* 0x002fe200078e00ff */
[-C--:B------:R-:W-:Y:S02]  /*2c20*/  LEA R104, P2, R11, R84.reuse, 0x2 ;  /* 0x000000540b687211 */ /* 0x080fe400078410ff */
[-C--:B------:R-:W-:Y:S02]  /*2c30*/  LEA.HI.X.SX32 R75, R55, R85.reuse, 0x2, P4 ;  /* 0x00000055374b7211 */ /* 0x080fe400020f16ff */
[----:B------:R-:W-:Y:S01]  /*2c40*/  LEA.HI.X.SX32 R113, R27, R85, 0x2, P6 ;  /* 0x000000551b717211 */ /* 0x000fe200030f16ff */
[----:B------:R-:W-:Y:S01]  /*2c50*/  IMAD R27, R141, UR4, RZ ;  /* 0x000000048d1b7c24 */ /* 0x000fe2000f8e02ff */
[----:B------:R-:W-:-:S02]  /*2c60*/  LEA R76, P4, R54, R84, 0x2 ;  /* 0x00000054364c7211 */ /* 0x000fc400078810ff */
[-C--:B------:R-:W-:Y:S02]  /*2c70*/  LEA R118, P6, R30, R84.reuse, 0x2 ;  /* 0x000000541e767211 */ /* 0x080fe400078c10ff */
[-C--:B------:R-:W-:Y:S02]  /*2c80*/  LEA.HI.X.SX32 R105, R11, R85.reuse, 0x2, P2 ;  /* 0x000000550b697211 */ /* 0x080fe400010f16ff */
[-C--:B------:R-:W-:Y:S02]  /*2c90*/  LEA R110, P2, R15, R84.reuse, 0x2 ;  /* 0x000000540f6e7211 */ /* 0x080fe400078410ff */
[-C--:B------:R-:W-:Y:S02]  /*2ca0*/  LEA.HI.X.SX32 R77, R54, R85.reuse, 0x2, P4 ;  /* 0x00000055364d7211 */ /* 0x080fe400020f16ff */
[----:B------:R-:W-:Y:S01]  /*2cb0*/  LEA.HI.X.SX32 R119, R30, R85, 0x2, P6 ;  /* 0x000000551e777211 */ /* 0x000fe200030f16ff */
[----:B------:R-:W-:Y:S01]  /*2cc0*/  IMAD R30, R134, UR4, RZ ;  /* 0x00000004861e7c24 */ /* 0x000fe2000f8e02ff */
[----:B------:R-:W-:-:S02]  /*2cd0*/  LEA R78, P4, R53, R84, 0x2 ;  /* 0x00000054354e7211 */ /* 0x000fc400078810ff */
[CC--:B------:R-:W-:Y:S02]  /*2ce0*/  LEA R62, P6, R228.reuse, R84.reuse, 0x2 ;  /* 0x00000054e43e7211 */ /* 0x0c0fe400078c10ff */
[-C--:B------:R-:W-:Y:S02]  /*2cf0*/  LEA.HI.X.SX32 R111, R15, R85.reuse, 0x2, P2 ;  /* 0x000000550f6f7211 */ /* 0x080fe400010f16ff */
[-C--:B------:R-:W-:Y:S02]  /*2d00*/  LEA R116, P2, R29, R84.reuse, 0x2 ;  /* 0x000000541d747211 */ /* 0x080fe400078410ff */
[-C--:B------:R-:W-:Y:S02]  /*2d10*/  LEA.HI.X.SX32 R79, R53, R85.reuse, 0x2, P4 ;  /* 0x00000055354f7211 */ /* 0x080fe400020f16ff */
[----:B------:R-:W-:Y:S02]  /*2d20*/  LEA.HI.X.SX32 R63, R228, R85, 0x2, P6 ;  /* 0x00000055e43f7211 */ /* 0x000fe400030f16ff */
[----:B------:R-:W-:-:S02]  /*2d30*/  LEA R80, P4, R52, R84, 0x2 ;  /* 0x0000005434507211 */ /* 0x000fc400078810ff */
[-C--:B------:R-:W-:Y:S02]  /*2d40*/  LEA R68, P6, R58, R84.reuse, 0x2 ;  /* 0x000000543a447211 */ /* 0x080fe400078c10ff */
[-C--:B------:R-:W-:Y:S01]  /*2d50*/  LEA.HI.X.SX32 R117, R29, R85.reuse, 0x2, P2 ;  /* 0x000000551d757211 */ /* 0x080fe200010f16ff */
[----:B------:R-:W-:Y:S01]  /*2d60*/  IMAD R29, R135, UR4, RZ ;  /* 0x00000004871d7c24 */ /* 0x000fe2000f8e02ff */
[-C--:B------:R-:W-:Y:S02]  /*2d70*/  LEA R122, P2, R32, R84.reuse, 0x2 ;  /* 0x00000054207a7211 */ /* 0x080fe400078410ff */
[-C--:B------:R-:W-:Y:S02]  /*2d80*/  LEA.HI.X.SX32 R81, R52, R85.reuse, 0x2, P4 ;  /* 0x0000005534517211 */ /* 0x080fe400020f16ff */
[----:B------:R-:W-:Y:S02]  /*2d90*/  LEA.HI.X.SX32 R69, R58, R85, 0x2, P6 ;  /* 0x000000553a457211 */ /* 0x000fe400030f16ff */
[----:B------:R-:W-:-:S02]  /*2da0*/  LEA R82, P4, R51, R84, 0x2 ;  /* 0x0000005433527211 */ /* 0x000fc400078810ff */
[-C--:B------:R-:W-:Y:S02]  /*2db0*/  LEA R70, P6, R57, R84.reuse, 0x2 ;  /* 0x0000005439467211 */ /* 0x080fe400078c10ff */
[-C--:B------:R-:W-:Y:S01]  /*2dc0*/  LEA.HI.X.SX32 R123, R32, R85.reuse, 0x2, P2 ;  /* 0x00000055207b7211 */ /* 0x080fe200010f16ff */
[----:B------:R-:W-:Y:S01]  /*2dd0*/  IMAD R32, R132, UR4, RZ ;  /* 0x0000000484207c24 */ /* 0x000fe2000f8e02ff */
[-C--:B------:R-:W-:Y:S01]  /*2de0*/  LEA R66, P2, R59, R84.reuse, 0x2 ;  /* 0x000000543b427211 */ /* 0x080fe200078410ff */
[----:B------:R-:W-:Y:S01]  /*2df0*/  USHF.L.U32 UR4, UR16, 0x15, URZ ;  /* 0x0000001510047899 */ /* 0x000fe200080006ff */
[-C--:B------:R-:W-:Y:S02]  /*2e00*/  LEA.HI.X.SX32 R83, R51, R85.reuse, 0x2, P4 ;  /* 0x0000005533537211 */ /* 0x080fe400020f16ff */
[----:B------:R-:W-:Y:S01]  /*2e10*/  LEA.HI.X.SX32 R71, R57, R85, 0x2, P6 ;  /* 0x0000005539477211 */ /* 0x000fe200030f16ff */
[----:B------:R-:W-:Y:S01]  /*2e20*/  ULOP3.LUT UR4, UR4, 0x600000, URZ, 0xc0, !UPT ;  /* 0x0060000004047892 */ /* 0x000fe2000f8ec0ff */
[----:B------:R-:W-:-:S02]  /*2e30*/  LEA R84, P4, R50, R84, 0x2 ;  /* 0x0000005432547211 */ /* 0x000fc400078810ff */
[----:B------:R-:W-:Y:S02]  /*2e40*/  LEA R189, P6, R47, UR10, 0x2 ;  /* 0x0000000a2fbd7c11 */ /* 0x000fe4000f8c10ff */
[-C--:B------:R-:W-:Y:S02]  /*2e50*/  LEA.HI.X.SX32 R67, R59, R85.reuse, 0x2, P2 ;  /* 0x000000553b437211 */ /* 0x080fe400010f16ff */
[----:B------:R-:W-:Y:S02]  /*2e60*/  LEA.HI.X.SX32 R85, R50, R85, 0x2, P4 ;  /* 0x0000005532557211 */ /* 0x000fe400020f16ff */
[----:B------:R-:W-:Y:S02]  /*2e70*/  LEA.HI.X.SX32 R3, R47, UR11, 0x2, P6 ;  /* 0x0000000b2f037c11 */ /* 0x000fe4000b0f16ff */
[-C--:B------:R-:W-:Y:S02]  /*2e80*/  LEA R128, P4, R46, R189.reuse, 0x2 ;  /* 0x000000bd2e807211 */ /* 0x080fe400078810ff */
[----:B------:R-:W-:-:S02]  /*2e90*/  LEA R126, P6, R190, R189, 0x2 ;  /* 0x000000bdbe7e7211 */ /* 0x000fc400078c10ff */
[-C--:B------:R-:W-:Y:S02]  /*2ea0*/  LEA.HI.X.SX32 R129, R46, R3.reuse, 0x2, P4 ;  /* 0x000000032e817211 */ /* 0x080fe400020f16ff */
[----:B------:R-:W-:Y:S02]  /*2eb0*/  LEA.HI.X.SX32 R127, R190, R3, 0x2, P6 ;  /* 0x00000003be7f7211 */ /* 0x000fe400030f16ff */
[CC--:B------:R-:W-:Y:S02]  /*2ec0*/  LEA R132, P4, R44.reuse, R189.reuse, 0x2 ;  /* 0x000000bd2c847211 */ /* 0x0c0fe400078810ff */
[C---:B------:R-:W-:Y:S02]  /*2ed0*/  LEA R130, P6, R45.reuse, R189, 0x2 ;  /* 0x000000bd2d827211 */ /* 0x040fe400078c10ff */
[-C--:B------:R-:W-:Y:S02]  /*2ee0*/  LEA.HI.X.SX32 R133, R44, R3.reuse, 0x2, P4 ;  /* 0x000000032c857211 */ /* 0x080fe400020f16ff */
[----:B------:R-:W-:-:S02]  /*2ef0*/  LEA.HI.X.SX32 R131, R45, R3, 0x2, P6 ;  /* 0x000000032d837211 */ /* 0x000fc400030f16ff */
[CC--:B------:R-:W-:Y:S02]  /*2f00*/  LEA R136, P4, R42.reuse, R189.reuse, 0x2 ;  /* 0x000000bd2a887211 */ /* 0x0c0fe400078810ff */
[C---:B------:R-:W-:Y:S02]  /*2f10*/  LEA R134, P6, R43.reuse, R189, 0x2 ;  /* 0x000000bd2b867211 */ /* 0x040fe400078c10ff */
[-C--:B------:R-:W-:Y:S02]  /*2f20*/  LEA.HI.X.SX32 R137, R42, R3.reuse, 0x2, P4 ;  /* 0x000000032a897211 */ /* 0x080fe400020f16ff */
[----:B------:R-:W-:Y:S02]  /*2f30*/  LEA.HI.X.SX32 R135, R43, R3, 0x2, P6 ;  /* 0x000000032b877211 */ /* 0x000fe400030f16ff */
        /* <DEDUP_REMOVED lines=45> */
[----:B------:R-:W-:Y:S02]  /*3210*/  LEA R182, P6, R19, R189, 0x2 ;  /* 0x000000bd13b67211 */ /* 0x000fe400078c10ff */
[----:B------:R-:W-:Y:S02]  /*3220*/  LEA.HI.X.SX32 R185, R18, R3, 0x2, P4 ;  /* 0x0000000312b97211 */ /* 0x000fe400020f16ff */
[----:B------:R-:W-:Y:S02]  /*3230*/  ISETP.GE.AND P2, PT, R239, R49, PT ;  /* 0x00000031ef00720c */ /* 0x000fe40003f46270 */
[----:B------:R-:W-:Y:S02]  /*3240*/  LEA.HI.X.SX32 R183, R19, R3, 0x2, P6 ;  /* 0x0000000313b77211 */ /* 0x000fe400030f16ff */
[----:B------:R-:W-:-:S02]  /*3250*/  LEA R186, P4, R17, R189, 0x2 ;  /* 0x000000bd11ba7211 */ /* 0x000fc400078810ff */
[----:B------:R-:W-:Y:S02]  /*3260*/  LOP3.LUT P6, RZ, R6, 0x7f, RZ, 0xc0, !PT ;  /* 0x0000007f06ff7812 */ /* 0x000fe400078cc0ff */
[----:B------:R-:W-:Y:S02]  /*3270*/  SEL R2, R0, RZ, !P2 ;  /* 0x000000ff00027207 */ /* 0x000fe40005000000 */
[----:B------:R-:W-:Y:S02]  /*3280*/  LEA.HI.X.SX32 R187, R17, R3, 0x2, P4 ;  /* 0x0000000311bb7211 */ /* 0x000fe400020f16ff */
[----:B------:R-:W-:Y:S02]  /*3290*/  LEA R188, P4, R16, R189, 0x2 ;  /* 0x000000bd10bc7211 */ /* 0x000fe400078810ff */
[----:B------:R-:W-:Y:S02]  /*32a0*/  ISETP.NE.U32.AND P2, PT, R2, RZ, PT ;  /* 0x000000ff0200720c */ /* 0x000fe40003f45070 */
[----:B------:R-:W-:-:S02]  /*32b0*/  LOP3.LUT R2, R6, 0x40, RZ, 0xc0, !PT ;  /* 0x0000004006027812 */ /* 0x000fc400078ec0ff */
[----:B------:R-:W-:Y:S02]  /*32c0*/  LOP3.LUT R5, R5, 0x70, RZ, 0xc0, !PT ;  /* 0x0000007005057812 */ /* 0x000fe400078ec0ff */
[----:B------:R-:W-:Y:S02]  /*32d0*/  LEA.HI.X.SX32 R189, R16, R3, 0x2, P4 ;  /* 0x0000000310bd7211 */ /* 0x000fe400020f16ff */
[----:B------:R-:W-:Y:S02]  /*32e0*/  ISETP.GE.AND P4, PT, R236, R49, PT ;  /* 0x00000031ec00720c */ /* 0x000fe40003f86270 */
[----:B------:R-:W-:Y:S02]  /*32f0*/  LEA.HI R2, R2, R5, RZ, 0x1c ;  /* 0x0000000502027211 */ /* 0x000fe400078fe0ff */
[----:B------:R-:W-:Y:S02]  /*3300*/  @P6 LOP3.LUT R61, R61, 0x8000, RZ, 0xfc, !PT ;  /* 0x000080003d3d6812 */ /* 0x000fe400078efcff */
[----:B------:R-:W-:Y:S01]  /*3310*/  SEL R5, R0, RZ, !P4 ;  /* 0x000000ff00057207 */ /* 0x000fe20006000000 */
[----:B------:R-:W-:Y:S06]  /*3320*/  BRA.U UP0, `(.L_x_5) ;  /* 0x0000000100187547 */ /* 0x000fec000b800000 */
[----:B------:R-:W-:Y:S01]  /*3330*/  ELECT P4, URZ, PT ;  /* 0x0000000000ff782f */ /* 0x000fe20003880000 */
[----:B------:R-:W-:Y:S01]  /*3340*/  IMAD.MOV.U32 R3, RZ, RZ, 0x1 ;  /* 0x00000001ff037424 */ /* 0x000fe200078e00ff */
[----:B------:R-:W-:Y:S01]  /*3350*/  UMOV UR6, 0x40 ;  /* 0x0000004000067882 */ /* 0x000fe20000000000 */
[----:B------:R-:W-:Y:S01]  /*3360*/  UVIRTCOUNT.DEALLOC.SMPOOL 0x80 ;  /* 0x000000800000784c */ /* 0x000fe20000000000 */
[----:B------:R-:W-:-:S09]  /*3370*/  ULEA UR6, UR5, UR6, 0x18 ;  /* 0x0000000605067291 */ /* 0x000fd2000f8ec0ff */
[----:B------:R1:W-:Y:S03]  /*3380*/  @P4 STS.U8 [UR6], R3 ;  /* 0x00000003ff004988 */ /* 0x0003e60008000006 */
.L_x_5:
[----:B------:R-:W-:Y:S01]  /*3390*/  UIADD3 UR14, UPT, UPT, UR13, UR4, URZ ;  /* 0x000000040d0e7290 */ /* 0x000fe2000fffe0ff */
[----:B-1----:R-:W-:Y:S01]  /*33a0*/  IMAD R3, R227, 0x80, R2 ;  /* 0x00000080e3037824 */ /* 0x002fe200078e0202 */
[----:B------:R-:W-:Y:S01]  /*33b0*/  VOTEU.ALL UP1, P6 ;  /* 0x0000000000ff7886 */ /* 0x000fe20003020000 */
[----:B------:R-:W-:Y:S01]  /*33c0*/  UIADD3 UR15, UPT, UPT, UR12, 0x20000, URZ ;  /* 0x000200000c0f7890 */ /* 0x000fe2000fffe0ff */
[----:B------:R-:W-:Y:S01]  /*33d0*/  LOP3.LUT R240, R4, 0x24, RZ, 0xfc, !PT ;  /* 0x0000002404f07812 */ /* 0x000fe200078efcff */
[----:B------:R-:W-:Y:S01]  /*33e0*/  VOTEU.ALL UP2, P6 ;  /* 0x0000000000ff7886 */ /* 0x000fe20003040000 */
[----:B------:R-:W-:Y:S01]  /*33f0*/  VIADD R15, R3, UR12 ;  /* 0x0000000c030f7c36 */ /* 0x000fe20008000000 */
[----:B------:R-:W-:-:S04]  /*3400*/  @!UP1 UIADD3 UR18, UPT, UPT, -UR7, 0x100000, URZ ;  /* 0x0010000007129890 */ /* 0x000fc8000fffe1ff */
[----:B------:R-:W-:Y:S02]  /*3410*/  @!UP1 USHF.L.U32 UR19, UR18, 0xb, URZ ;  /* 0x0000000b12139899 */ /* 0x000fe400080006ff */
[----:B------:R-:W-:Y:S02]  /*3420*/  @!UP1 USHF.L.U32 UR18, UR18, 0x1, URZ ;  /* 0x0000000112129899 */ /* 0x000fe400080006ff */
[----:B------:R-:W-:Y:S01]  /*3430*/  USHF.L.U32 UR20, UR22, 0x6, URZ ;  /* 0x0000000616147899 */ /* 0x000fe200080006ff */
[----:B------:R-:W-:Y:S01]  /*3440*/  STTM.16dp32bit_t0_t15.x32 tmem[UR14], RZ ;  /* 0x000000ff000079ed */ /* 0x000fe20008a8000e */
[----:B------:R-:W-:Y:S01]  /*3450*/  STTM.16dp32bit_t16_t31.x32 tmem[UR14+0x20], RZ ;  /* 0x000020ff000079ed */ /* 0x000fe20008aa000e */
[----:B------:R-:W1:Y:S01]  /*3460*/  FENCE.VIEW.ASYNC.T ;  /* 0x00000000000073c6 */ /* 0x000e620000000200 */
[----:B------:R-:W-:-:S04]  /*3470*/  @!UP1 UIADD3 UR4, UPT, UPT, -UR7, 0x100000, URZ ;  /* 0x0010000007049890 */ /* 0x000fc8000fffe1ff */
[----:B------:R-:W-:Y:S02]  /*3480*/  @!UP1 USHF.L.U32 UR5, UR4, 0xb, URZ ;  /* 0x0000000b04059899 */ /* 0x000fe400080006ff */
[----:B------:R-:W-:Y:S01]  /*3490*/  @!UP1 USHF.L.U32 UR4, UR4, 0x1, URZ ;  /* 0x0000000104049899 */ /* 0x000fe200080006ff */
[----:B-1----:R-:W-:Y:S01]  /*34a0*/  BAR.SYNC.DEFER_BLOCKING 0x0 ;  /* 0x0000000000007b1d */ /* 0x002fe20000010000 */
[C---:B------:R-:W-:Y:S01]  /*34b0*/  LOP3.LUT R241, R4.reuse, 0x26, RZ, 0xfc, !PT ;  /* 0x0000002604f17812 */ /* 0x040fe200078efcff */
[----:B------:R-:W-:Y:S01]  /*34c0*/  USHF.L.U32 UR23, UR23, 0x6, URZ ;  /* 0x0000000617177899 */ /* 0x000fe200080006ff */
[C---:B------:R-:W-:Y:S01]  /*34d0*/  LOP3.LUT R242, R4.reuse, 0x8, RZ, 0xfc, !PT ;  /* 0x0000000804f27812 */ /* 0x040fe200078efcff */
[----:B------:R-:W-:Y:S01]  /*34e0*/  USHF.R.S32.HI UR21, URZ, 0x1f, UR20 ;  /* 0x0000001fff157899 */ /* 0x000fe20008011414 */
[----:B------:R-:W-:Y:S01]  /*34f0*/  ISETP.NE.U32.AND P4, PT, R5, RZ, PT ;  /* 0x000000ff0500720c */ /* 0x000fe20003f85070 */
[----:B------:R-:W-:Y:S01]  /*3500*/  VOTEU.ALL UP1, P6 ;  /* 0x0000000000ff7886 */ /* 0x000fe20003020000 */
[----:B------:R-:W-:Y:S01]  /*3510*/  LOP3.LUT R235, R3, 0x10, RZ, 0x3c, !PT ;  /* 0x0000001003eb7812 */ /* 0x000fe200078e3cff */
[----:B------:R-:W-:Y:S01]  /*3520*/  USHF.L.U32 UR37, UR20, 0x2, URZ ;  /* 0x0000000214257899 */ /* 0x000fe200080006ff */
[C---:B------:R-:W-:Y:S01]  /*3530*/  LOP3.LUT R243, R4.reuse, 0xa, RZ, 0xfc, !PT ;  /* 0x0000000a04f37812 */ /* 0x040fe200078efcff */
[----:B------:R-:W-:Y:S01]  /*3540*/  USHF.L.U64.HI UR40, UR20, 0x2, UR21 ;  /* 0x0000000214287899 */ /* 0x000fe20008010215 */
[C---:B------:R-:W-:Y:S01]  /*3550*/  LOP3.LUT R244, R4.reuse, 0x28, RZ, 0xfc, !PT ;  /* 0x0000002804f47812 */ /* 0x040fe200078efcff */
[----:B------:R-:W-:Y:S01]  /*3560*/  VIADD R14, R235, UR12 ;  /* 0x0000000ceb0e7c36 */ /* 0x000fe20008000000 */
[----:B------:R-:W-:-:S02]  /*3570*/  LOP3.LUT R7, R4, 0x2a, RZ, 0xfc, !PT ;  /* 0x0000002a04077812 */ /* 0x000fc400078efcff */
[C---:B------:R-:W-:Y:S02]  /*3580*/  LOP3.LUT R245, R4.reuse, 0xc, RZ, 0xfc, !PT ;  /* 0x0000000c04f57812 */ /* 0x040fe400078efcff */
[----:B------:R-:W-:Y:S02]  /*3590*/  LOP3.LUT R234, R3, 0x20, RZ, 0x3c, !PT ;  /* 0x0000002003ea7812 */ /* 0x000fe400078e3cff */
[C---:B------:R-:W-:Y:S02]  /*35a0*/  LOP3.LUT R250, R4.reuse, 0xe, RZ, 0xfc, !PT ;  /* 0x0000000e04fa7812 */ /* 0x040fe400078efcff */
[----:B------:R-:W-:Y:S01]  /*35b0*/  LOP3.LUT R246, R4, 0x2c, RZ, 0xfc, !PT ;  /* 0x0000002c04f67812 */ /* 0x000fe200078efcff */
[----:B------:R-:W-:Y:S01]  /*35c0*/  VIADD R13, R234, UR12 ;  /* 0x0000000cea0d7c36 */ /* 0x000fe20008000000 */
[C---:B------:R-:W-:Y:S01]  /*35d0*/  LOP3.LUT R247, R4.reuse, 0x2e, RZ, 0xfc, !PT ;  /* 0x0000002e04f77812 */ /* 0x040fe200078efcff */
[----:B------:R-:W1:Y:S02]  /*35e0*/  FENCE.VIEW.ASYNC.S ;  /* 0x00000000000073c6 */ /* 0x000e640000000000 */
[----:B-1----:R1:W2:Y:S02]  /*35f0*/  @!UP1 SYNCS.EXCH.64 URZ, [UR15], UR18 ;  /* 0x000000120fff95b2 */ /* 0x0022a40008000100 */
[----:B--2---:R-:W-:Y:S01]  /*3600*/  BAR.SYNC.DEFER_BLOCKING 0x0 ;  /* 0x0000000000007b1d */ /* 0x004fe20000010000 */
[----:B------:R-:W-:-:S02]  /*3610*/  LOP3.LUT R248, R4, 0x10, RZ, 0xfc, !PT ;  /* 0x0000001004f87812 */ /* 0x000fc400078efcff */
[----:B------:R-:W-:Y:S02]  /*3620*/  LOP3.LUT R233, R3, 0x30, RZ, 0x3c, !PT ;  /* 0x0000003003e97812 */ /* 0x000fe400078e3cff */
[C---:B------:R-:W-:Y:S02]  /*3630*/  LOP3.LUT R249, R4.reuse, 0x12, RZ, 0xfc, !PT ;  /* 0x0000001204f97812 */ /* 0x040fe400078efcff */
[C---:B------:R-:W-:Y:S01]  /*3640*/  LOP3.LUT R251, R4.reuse, 0x32, RZ, 0xfc, !PT ;  /* 0x0000003204fb7812 */ /* 0x040fe200078efcff */
[----:B------:R-:W-:Y:S01]  /*3650*/  VIADD R12, R233, UR12 ;  /* 0x0000000ce90c7c36 */ /* 0x000fe20008000000 */
[----:B------:R-:W-:Y:S02]  /*3660*/  LOP3.LUT R232, R3, 0x40, RZ, 0x3c, !PT ;  /* 0x0000004003e87812 */ /* 0x000fe400078e3cff */
[C---:B------:R-:W-:Y:S02]  /*3670*/  LOP3.LUT R252, R4.reuse, 0x14, RZ, 0xfc, !PT ;  /* 0x0000001404fc7812 */ /* 0x040fe400078efcff */
[----:B------:R-:W-:Y:S01]  /*3680*/  LOP3.LUT R8, R4, 0x16, RZ, 0xfc, !PT ;  /* 0x0000001604087812 */ /* 0x000fe200078efcff */
[----:B------:R-:W-:Y:S01]  /*3690*/  VIADD R11, R232, UR12 ;  /* 0x0000000ce80b7c36 */ /* 0x000fe20008000000 */
[----:B------:R-:W-:-:S02]  /*36a0*/  LOP3.LUT R191, R4, 0x34, RZ, 0xfc, !PT ;  /* 0x0000003404bf7812 */ /* 0x000fc400078efcff */
[C---:B------:R-:W-:Y:S02]  /*36b0*/  LOP3.LUT R10, R4.reuse, 0x36, RZ, 0xfc, !PT ;  /* 0x00000036040a7812 */ /* 0x040fe400078efcff */
[C---:B------:R-:W-:Y:S02]  /*36c0*/  LOP3.LUT R231, R3.reuse, 0x50, RZ, 0x3c, !PT ;  /* 0x0000005003e77812 */ /* 0x040fe400078e3cff */
[----:B------:R-:W-:Y:S02]  /*36d0*/  LOP3.LUT R9, R4, 0x18, RZ, 0xfc, !PT ;  /* 0x0000001804097812 */ /* 0x000fe400078efcff */
[----:B------:R-:W-:Y:S01]  /*36e0*/  LOP3.LUT R230, R3, 0x60, RZ, 0x3c, !PT ;  /* 0x0000006003e67812 */ /* 0x000fe200078e3cff */
[----:B------:R1:W2:Y:S02]  /*36f0*/  @!UP2 SYNCS.EXCH.64 URZ, [UR12+0x20008], UR4 ;  /* 0x020008040cffa5b2 */ /* 0x0002a40008000100 */
[----:B------:R-:W-:Y:S01]  /*3700*/  @!PT LDS RZ, [RZ] ;  /* 0x00000000fffff984 */ /* 0x000fe20000000800 */
[----:B------:R-:W-:Y:S01]  /*3710*/  @!PT LDS RZ, [RZ] ;  /* 0x00000000fffff984 */ /* 0x000fe20000000800 */
[----:B------:R-:W-:Y:S01]  /*3720*/  @!PT LDS RZ, [RZ] ;  /* 0x00000000fffff984 */ /* 0x000fe20000000800 */
[----:B--2---:R-:W-:Y:S01]  /*3730*/  LDGSTS.E [R15], desc[UR38][R62.64], P3 ;  /* 0x000000003e0f7fae */ /* 0x004fe200099a1026 */
[----:B------:R-:W-:-:S02]  /*3740*/  ISETP.GE.AND P3, PT, R240, R49, PT ;  /* 0x00000031f000720c */ /* 0x000fc40003f66270 */
[----:B------:R-:W-:Y:S01]  /*3750*/  LOP3.LUT R229, R3, 0x70, RZ, 0x3c, !PT ;  /* 0x0000007003e57812 */ /* 0x000fe200078e3cff */
[----:B------:R-:W-:Y:S01]  /*3760*/  LDGSTS.E [R15+0x8], desc[UR38][R64.64], P5 ;  /* 0x00008000400f7fae */ /* 0x000fe2000a9a1026 */
[-C--:B------:R-:W-:Y:S02]  /*3770*/  ISETP.GE.AND P5, PT, R241, R49.reuse, PT ;  /* 0x00000031f100720c */ /* 0x080fe40003fa6270 */
[----:B------:R-:W-:Y:S01]  /*3780*/  SEL R2, R0, RZ, !P3 ;  /* 0x000000ff00027207 */ /* 0x000fe20005800000 */
[----:B------:R-:W-:Y:S01]  /*3790*/  LDGSTS.E [R15+0x2000], desc[UR38][R94.64], P1 ;  /* 0x020000005e0f7fae */ /* 0x000fe200089a1026 */
[----:B------:R-:W-:Y:S02]  /*37a0*/  ISETP.GE.AND P3, PT, R242, R49, PT ;  /* 0x00000031f200720c */ /* 0x000fe40003f66270 */
[----:B------:R-:W-:Y:S01]  /*37b0*/  SEL R5, R0, RZ, !P5 ;  /* 0x000000ff00057207 */ /* 0x000fe20006800000 */
[----:B------:R-:W-:Y:S01]  /*37c0*/  LDGSTS.E [R15+0x2008], desc[UR38][R96.64], P0 ;  /* 0x02008000600f7fae */ /* 0x000fe200081a1026 */
[----:B------:R-:W-:-:S02]  /*37d0*/  ISETP.NE.U32.AND P1, PT, R2, RZ, PT ;  /* 0x000000ff0200720c */ /* 0x000fc40003f25070 */
[-C--:B------:R-:W-:Y:S01]  /*37e0*/  ISETP.GE.AND P5, PT, R243, R49.reuse, PT ;  /* 0x00000031f300720c */ /* 0x080fe20003fa6270 */
[----:B------:R-:W-:Y:S01]  /*37f0*/  LDGSTS.E [R14], desc[UR38][R66.64], P2 ;  /* 0x00000000420e7fae */ /* 0x000fe200091a1026 */
[C---:B------:R-:W-:Y:S02]  /*3800*/  SEL R2, R0.reuse, RZ, !P3 ;  /* 0x000000ff00027207 */ /* 0x040fe40005800000 */
[----:B------:R-:W-:Y:S01]  /*3810*/  ISETP.NE.U32.AND P3, PT, R5, RZ, PT ;  /* 0x000000ff0500720c */ /* 0x000fe20003f65070 */
[----:B------:R-:W-:Y:S01]  /*3820*/  LDGSTS.E [R14+0x8], desc[UR38][R68.64], P4 ;  /* 0x00008000440e7fae */ /* 0x000fe2000a1a1026 */
[----:B------:R-:W-:Y:S02]  /*3830*/  SEL R5, R0, RZ, !P5 ;  /* 0x000000ff00057207 */ /* 0x000fe40006800000 */
[----:B------:R-:W-:Y:S02]  /*3840*/  ISETP.NE.U32.AND P0, PT, R2, RZ, PT ;  /* 0x000000ff0200720c */ /* 0x000fe40003f05070 */
[----:B------:R-:W-:Y:S01]  /*3850*/  ISETP.GE.AND P2, PT, R244, R49, PT ;  /* 0x00000031f400720c */ /* 0x000fe20003f46270 */
[----:B------:R-:W-:Y:S01]  /*3860*/  LDGSTS.E [R14+0x2000], desc[UR38][R98.64], P1 ;  /* 0x02000000620e7fae */ /* 0x000fe200089a1026 */
[----:B------:R-:W-:-:S02]  /*3870*/  ISETP.NE.U32.AND P5, PT, R5, RZ, PT ;  /* 0x000000ff0500720c */ /* 0x000fc40003fa5070 */
[-C--:B------:R-:W-:Y:S02]  /*3880*/  ISETP.GE.AND P4, PT, R7, R49.reuse, PT ;  /* 0x000000310700720c */ /* 0x080fe40003f86270 */
[C---:B------:R-:W-:Y:S01]  /*3890*/  SEL R2, R0.reuse, RZ, !P2 ;  /* 0x000000ff00027207 */ /* 0x040fe20005000000 */
[----:B------:R-:W-:Y:S01]  /*38a0*/  LDGSTS.E [R14+0x2008], desc[UR38][R100.64], P3 ;  /* 0x02008000640e7fae */ /* 0x000fe200099a1026 */
[-C--:B------:R-:W-:Y:S02]  /*38b0*/  ISETP.GE.AND P2, PT, R245, R49.reuse, PT ;  /* 0x00000031f500720c */ /* 0x080fe40003f46270 */
[----:B------:R-:W-:Y:S01]  /*38c0*/  SEL R5, R0, RZ, !P4 ;  /* 0x000000ff00057207 */ /* 0x000fe20006000000 */
[----:B------:R-:W-:Y:S01]  /*38d0*/  LDGSTS.E [R13], desc[UR38][R70.64], P0 ;  /* 0x00000000460d7fae */ /* 0x000fe200081a1026 */
[----:B------:R-:W-:Y:S02]  /*38e0*/  ISETP.NE.U32.AND P1, PT, R2, RZ, PT ;  /* 0x000000ff0200720c */ /* 0x000fe40003f25070 */
[----:B------:R-:W-:Y:S01]  /*38f0*/  ISETP.GE.AND P4, PT, R250, R49, PT ;  /* 0x00000031fa00720c */ /* 0x000fe20003f86270 */
[----:B------:R-:W-:Y:S01]  /*3900*/  LDGSTS.E [R13+0x8], desc[UR38][R72.64], P5 ;  /* 0x00008000480d7fae */ /* 0x000fe2000a9a1026 */
[----:B------:R-:W-:-:S02]  /*3910*/  SEL R2, R0, RZ, !P2 ;  /* 0x000000ff00027207 */ /* 0x000fc40005000000 */
[----:B------:R-:W-:Y:S02]  /*3920*/  ISETP.NE.U32.AND P2, PT, R5, RZ, PT ;  /* 0x000000ff0500720c */ /* 0x000fe40003f45070 */
[----:B------:R-:W-:Y:S02]  /*3930*/  SEL R5, R0, RZ, !P4 ;  /* 0x000000ff00057207 */ /* 0x000fe40006000000 */
[----:B------:R-:W-:Y:S02]  /*3940*/  ISETP.NE.U32.AND P4, PT, R2, RZ, PT ;  /* 0x000000ff0200720c */ /* 0x000fe40003f85070 */
[-C--:B------:R-:W-:Y:S01]  /*3950*/  ISETP.GE.AND P0, PT, R246, R49.reuse, PT ;  /* 0x00000031f600720c */ /* 0x080fe20003f06270 */
[----:B------:R-:W-:Y:S01]  /*3960*/  LDGSTS.E [R13+0x2000], desc[UR38][R102.64], P1 ;  /* 0x02000000660d7fae */ /* 0x000fe200089a1026 */
[----:B------:R-:W-:Y:S02]  /*3970*/  ISETP.NE.U32.AND P3, PT, R5, RZ, PT ;  /* 0x000000ff0500720c */ /* 0x000fe40003f65070 */
[----:B------:R-:W-:-:S02]  /*3980*/  ISETP.GE.AND P5, PT, R247, R49, PT ;  /* 0x00000031f700720c */ /* 0x000fc40003fa6270 */
[----:B------:R-:W-:Y:S01]  /*3990*/  SEL R2, R0, RZ, !P0 ;  /* 0x000000ff00027207 */ /* 0x000fe20004000000 */
        /* <DEDUP_REMOVED lines=8> */
[----:B------:R-:W-:Y:S02]  /*3a20*/  LOP3.LUT R7, R4, 0x30, RZ, 0xfc, !PT ;  /* 0x0000003004077812 */ /* 0x000fe400078efcff */
[----:B------:R-:W-:Y:S02]  /*3a30*/  ISETP.NE.U32.AND P0, PT, R5, RZ, PT ;  /* 0x000000ff0500720c */ /* 0x000fe40003f05070 */
[----:B------:R-:W-:Y:S02]  /*3a40*/  SEL R5, R0, RZ, !P5 ;  /* 0x000000ff00057207 */ /* 0x000fe40006800000 */
[----:B------:R-:W-:Y:S01]  /*3a50*/  ISETP.NE.U32.AND P5, PT, R2, RZ, PT ;  /* 0x000000ff0200720c */ /* 0x000fe20003fa5070 */
[----:B------:R-:W-:Y:S01]  /*3a60*/  LDGSTS.E [R12+0x2000], desc[UR38][R106.64], P1 ;  /* 0x020000006a0c7fae */ /* 0x000fe200089a1026 */
[-C--:B------:R-:W-:Y:S02]  /*3a70*/  ISETP.GE.AND P4, PT, R7, R49.reuse, PT ;  /* 0x000000310700720c */ /* 0x080fe40003f86270 */
[----:B------:R-:W-:-:S02]  /*3a80*/  ISETP.GE.AND P3, PT, R251, R49, PT ;  /* 0x00000031fb00720c */ /* 0x000fc40003f66270 */
[C---:B------:R-:W-:Y:S02]  /*3a90*/  SEL R2, R0.reuse, RZ, !P4 ;  /* 0x000000ff00027207 */ /* 0x040fe40006000000 */
[----:B------:R-:W-:Y:S01]  /*3aa0*/  ISETP.NE.U32.AND P2, PT, R5, RZ, PT ;  /* 0x000000ff0500720c */ /* 0x000fe20003f45070 */
[----:B------:R-:W-:Y:S01]  /*3ab0*/  LDGSTS.E [R12+0x2008], desc[UR38][R108.64], P0 ;  /* 0x020080006c0c7fae */ /* 0x000fe200081a1026 */
[----:B------:R-:W-:Y:S02]  /*3ac0*/  SEL R5, R0, RZ, !P3 ;  /* 0x000000ff00057207 */ /* 0x000fe40005800000 */
[-C--:B------:R-:W-:Y:S01]  /*3ad0*/  ISETP.GE.AND P4, PT, R252, R49.reuse, PT ;  /* 0x00000031fc00720c */ /* 0x080fe20003f86270 */
[----:B------:R-:W-:Y:S01]  /*3ae0*/  LDGSTS.E [R11], desc[UR38][R78.64], P5 ;  /* 0x000000004e0b7fae */ /* 0x000fe2000a9a1026 */
[----:B------:R-:W-:Y:S02]  /*3af0*/  ISETP.NE.U32.AND P3, PT, R2, RZ, PT ;  /* 0x000000ff0200720c */ /* 0x000fe40003f65070 */
[----:B------:R-:W-:-:S02]  /*3b00*/  ISETP.GE.AND P1, PT, R8, R49, PT ;  /* 0x000000310800720c */ /* 0x000fc40003f26270 */
[C---:B------:R-:W-:Y:S02]  /*3b10*/  SEL R2, R0.reuse, RZ, !P4 ;  /* 0x000000ff00027207 */ /* 0x040fe40006000000 */
[----:B------:R-:W-:Y:S01]  /*3b20*/  ISETP.NE.U32.AND P4, PT, R5, RZ, PT ;  /* 0x000000ff0500720c */ /* 0x000fe20003f85070 */
[----:B------:R-:W-:Y:S01]  /*3b30*/  LDGSTS.E [R11+0x8], desc[UR38][R80.64], P2 ;  /* 0x00008000500b7fae */ /* 0x000fe200091a1026 */
[----:B------:R-:W-:Y:S01]  /*3b40*/  ISETP.GE.AND P5, PT, R191, R49, PT ;  /* 0x00000031bf00720c */ /* 0x000fe20003fa6270 */
[----:B------:R-:W-:Y:S01]  /*3b50*/  VIADD R191, R49, 0xffffffc0 ;  /* 0xffffffc031bf7836 */ /* 0x000fe20000000000 */
[----:B------:R-:W-:Y:S02]  /*3b60*/  SEL R5, R0, RZ, !P1 ;  /* 0x000000ff00057207 */ /* 0x000fe40004800000 */
[----:B------:R-:W-:Y:S01]  /*3b70*/  ISETP.NE.U32.AND P1, PT, R2, RZ, PT ;  /* 0x000000ff0200720c */ /* 0x000fe20003f25070 */
[----:B------:R-:W-:Y:S01]  /*3b80*/  LDGSTS.E [R11+0x2000], desc[UR38][R110.64], P3 ;  /* 0x020000006e0b7fae */ /* 0x000fe200099a1026 */
[----:B------:R-:W-:-:S02]  /*3b90*/  SEL R2, R0, RZ, !P5 ;  /* 0x000000ff00027207 */ /* 0x000fc40006800000 */
[-C--:B------:R-:W-:Y:S01]  /*3ba0*/  ISETP.GE.AND P2, PT, R10, R49.reuse, PT ;  /* 0x000000310a00720c */ /* 0x080fe20003f46270 */
[----:B------:R-:W-:Y:S01]  /*3bb0*/  VIADD R10, R231, UR12 ;  /* 0x0000000ce70a7c36 */ /* 0x000fe20008000000 */
[----:B------:R-:W-:Y:S01]  /*3bc0*/  LOP3.LUT R8, R4, 0x1a, RZ, 0xfc, !PT ;  /* 0x0000001a04087812 */ /* 0x000fe200078efcff */
[----:B------:R-:W-:Y:S01]  /*3bd0*/  LDGSTS.E [R11+0x2008], desc[UR38][R112.64], P4 ;  /* 0x02008000700b7fae */ /* 0x000fe2000a1a1026 */
[----:B------:R-:W-:Y:S02]  /*3be0*/  ISETP.NE.U32.AND P3, PT, R2, RZ, PT ;  /* 0x000000ff0200720c */ /* 0x000fe40003f65070 */
[----:B------:R-:W-:Y:S02]  /*3bf0*/  ISETP.NE.U32.AND P0, PT, R5, RZ, PT ;  /* 0x000000ff0500720c */ /* 0x000fe40003f05070 */
[----:B------:R-:W-:Y:S01]  /*3c00*/  SEL R2, R0, RZ, !P2 ;  /* 0x000000ff00027207 */ /* 0x000fe20005000000 */
[----:B------:R-:W-:Y:S01]  /*3c10*/  LDGSTS.E [R10], desc[UR38][R82.64], P1 ;  /* 0x00000000520a7fae */ /* 0x000fe200089a1026 */
[----:B------:R-:W-:-:S02]  /*3c20*/  ISETP.GE.AND P2, PT, R8, R49, PT ;  /* 0x000000310800720c */ /* 0x000fc40003f46270 */
[----:B------:R-:W-:Y:S02]  /*3c30*/  ISETP.NE.U32.AND P4, PT, R2, RZ, PT ;  /* 0x000000ff0200720c */ /* 0x000fe40003f85070 */
[----:B------:R-:W-:Y:S02]  /*3c40*/  SEL R2, R0, RZ, !P2 ;  /* 0x000000ff00027207 */ /* 0x000fe40005000000 */
[----:B------:R-:W-:Y:S02]  /*3c50*/  LOP3.LUT R8, R4, 0x38, RZ, 0xfc, !PT ;  /* 0x0000003804087812 */ /* 0x000fe400078efcff */
[----:B------:R-:W-:Y:S01]  /*3c60*/  ISETP.NE.U32.AND P2, PT, R2, RZ, PT ;  /* 0x000000ff0200720c */ /* 0x000fe20003f45070 */
[----:B------:R-:W-:Y:S01]  /*3c70*/  LDGSTS.E [R10+0x8], desc[UR38][R84.64], P0 ;  /* 0x00008000540a7fae */ /* 0x000fe200081a1026 */
[----:B------:R-:W-:Y:S02]  /*3c80*/  LOP3.LUT R2, R4, 0x3a, RZ, 0xfc, !PT ;  /* 0x0000003a04027812 */ /* 0x000fe400078efcff */
[-C--:B------:R-:W-:Y:S01]  /*3c90*/  ISETP.GE.AND P1, PT, R8, R49.reuse, PT ;  /* 0x000000310800720c */ /* 0x080fe20003f26270 */
[----:B------:R-:W-:Y:S01]  /*3ca0*/  LDGSTS.E [R10+0x2000], desc[UR38][R114.64], P3 ;  /* 0x02000000720a7fae */ /* 0x000fe200099a1026 */
[-C--:B------:R-:W-:Y:S01]  /*3cb0*/  ISETP.GE.AND P5, PT, R9, R49.reuse, PT ;  /* 0x000000310900720c */ /* 0x080fe20003fa6270 */
[----:B------:R-:W-:Y:S01]  /*3cc0*/  VIADD R9, R230, UR12 ;  /* 0x0000000ce6097c36 */ /* 0x000fe20008000000 */
[----:B------:R-:W-:Y:S01]  /*3cd0*/  ISETP.GE.AND P0, PT, R2, R49, PT ;  /* 0x000000310200720c */ /* 0x000fe20003f06270 */
[----:B------:R-:W-:Y:S01]  /*3ce0*/  LDGSTS.E [R10+0x2008], desc[UR38][R116.64], P4 ;  /* 0x02008000740a7fae */ /* 0x000fe2000a1a1026 */
[C---:B------:R-:W-:Y:S01]  /*3cf0*/  SEL R2, R0.reuse, RZ, !P1 ;  /* 0x000000ff00027207 */ /* 0x040fe20004800000 */
[----:B------:R-:W-:Y:S01]  /*3d00*/  VIADD R8, R49, 0x3f ;  /* 0x0000003f31087836 */ /* 0x000fe20000000000 */
[----:B------:R-:W-:-:S02]  /*3d10*/  SEL R5, R0, RZ, !P5 ;  /* 0x000000ff00057207 */ /* 0x000fc40006800000 */
[----:B------:R-:W-:Y:S02]  /*3d20*/  ISETP.NE.U32.AND P1, PT, R2, RZ, PT ;  /* 0x000000ff0200720c */ /* 0x000fe40003f25070 */
[----:B------:R-:W-:Y:S02]  /*3d30*/  SEL R2, R0, RZ, !P0 ;  /* 0x000000ff00027207 */ /* 0x000fe40004000000 */
[----:B------:R-:W-:Y:S02]  /*3d40*/  ISETP.NE.U32.AND P5, PT, R5, RZ, PT ;  /* 0x000000ff0500720c */ /* 0x000fe40003fa5070 */
[----:B------:R-:W-:Y:S02]  /*3d50*/  LOP3.LUT R5, R4, 0x1c, RZ, 0xfc, !PT ;  /* 0x0000001c04057812 */ /* 0x000fe400078efcff */
[----:B------:R-:W-:Y:S02]  /*3d60*/  ISETP.NE.U32.AND P0, PT, R2, RZ, PT ;  /* 0x000000ff0200720c */ /* 0x000fe40003f05070 */
[----:B------:R-:W-:-:S02]  /*3d70*/  LOP3.LUT R2, R4, 0x1e, RZ, 0xfc, !PT ;  /* 0x0000001e04027812 */ /* 0x000fc400078efcff */
[-C--:B------:R-:W-:Y:S02]  /*3d80*/  ISETP.GE.AND P3, PT, R5, R49.reuse, PT ;  /* 0x000000310500720c */ /* 0x080fe40003f66270 */
[----:B------:R-:W-:Y:S02]  /*3d90*/  ISETP.GE.AND P4, PT, R2, R49, PT ;  /* 0x000000310200720c */ /* 0x000fe40003f86270 */
[----:B------:R-:W-:Y:S01]  /*3da0*/  SEL R2, R0, RZ, !P3 ;  /* 0x000000ff00027207 */ /* 0x000fe20005800000 */
[----:B------:R-:W-:Y:S01]  /*3db0*/  LDGSTS.E [R9], desc[UR38][R86.64], P5 ;  /* 0x0000000056097fae */ /* 0x000fe2000a9a1026 */
[----:B------:R-:W-:Y:S02]  /*3dc0*/  LOP3.LUT R5, R4, 0x3c, RZ, 0xfc, !PT ;  /* 0x0000003c04057812 */ /* 0x000fe400078efcff */
[----:B------:R-:W-:Y:S01]  /*3dd0*/  ISETP.NE.U32.AND P3, PT, R2, RZ, PT ;  /* 0x000000ff0200720c */ /* 0x000fe20003f65070 */
[----:B------:R-:W-:Y:S01]  /*3de0*/  LDGSTS.E [R9+0x8], desc[UR38][R88.64], P2 ;  /* 0x0000800058097fae */ /* 0x000fe200091a1026 */
[----:B------:R-:W-:-:S02]  /*3df0*/  SEL R2, R0, RZ, !P4 ;  /* 0x000000ff00027207 */ /* 0x000fc40006000000 */
[----:B------:R-:W-:Y:S01]  /*3e00*/  ISETP.GE.AND P5, PT, R5, R49, PT ;  /* 0x000000310500720c */ /* 0x000fe20003fa6270 */
[----:B------:R2:W-:Y:S01]  /*3e10*/  LDGSTS.E [R9+0x2000], desc[UR38][R118.64], P1 ;  /* 0x0200000076097fae */ /* 0x0005e200089a1026 */
[----:B------:R-:W-:Y:S02]  /*3e20*/  ISETP.NE.U32.AND P4, PT, R2, RZ, PT ;  /* 0x000000ff0200720c */ /* 0x000fe40003f85070 */
[C---:B------:R-:W-:Y:S01]  /*3e30*/  LOP3.LUT R2, R4.reuse, 0x3e, RZ, 0xfc, !PT ;  /* 0x0000003e04027812 */ /* 0x040fe200078efcff */
[----:B------:R-:W-:Y:S01]  /*3e40*/  LDGSTS.E [R9+0x2008], desc[UR38][R120.64], P0 ;  /* 0x0200800078097fae */ /* 0x000fe200081a1026 */
[----:B------:R-:W-:Y:S02]  /*3e50*/  ISETP.GE.AND P0, PT, R4, R191, PT ;  /* 0x000000bf0400720c */ /* 0x000fe40003f06270 */
[----:B------:R-:W-:Y:S02]  /*3e60*/  ISETP.GE.AND P2, PT, R2, R49, PT ;  /* 0x000000310200720c */ /* 0x000fe40003f46270 */
[----:B------:R-:W-:-:S02]  /*3e70*/  SEL R192, RZ, 0x4, P0 ;  /* 0x00000004ffc07807 */ /* 0x000fc40000000000 */
[----:B------:R-:W-:Y:S01]  /*3e80*/  ISETP.GT.AND P0, PT, R8, 0x7f, PT ;  /* 0x0000007f0800780c */ /* 0x000fe20003f04270 */
[----:B------:R-:W-:Y:S01]  /*3e90*/  VIADD R8, R229, UR12 ;  /* 0x0000000ce5087c36 */ /* 0x000fe20008000000 */
[C---:B------:R-:W-:Y:S02]  /*3ea0*/  SEL R2, R0.reuse, RZ, !P5 ;  /* 0x000000ff00027207 */ /* 0x040fe40006800000 */
[----:B------:R-:W-:Y:S02]  /*3eb0*/  ISETP.GE.AND P5, PT, R227, R49, PT ;  /* 0x00000031e300720c */ /* 0x000fe40003fa6270 */
[C---:B------:R-:W-:Y:S01]  /*3ec0*/  SEL R5, R0.reuse, RZ, !P2 ;  /* 0x000000ff00057207 */ /* 0x040fe20005000000 */
[----:B------:R-:W-:Y:S01]  /*3ed0*/  LDGSTS.E [R8], desc[UR38][R90.64], P3 ;  /* 0x000000005a087fae */ /* 0x000fe200099a1026 */
[----:B------:R-:W-:Y:S02]  /*3ee0*/  SEL R0, R0, RZ, !P5 ;  /* 0x000000ff00007207 */ /* 0x000fe40006800000 */
[----:B------:R-:W-:Y:S01]  /*3ef0*/  ISETP.GE.AND P3, PT, R193, R191, PT ;  /* 0x000000bfc100720c */ /* 0x000fe20003f66270 */
[----:B------:R3:W-:Y:S01]  /*3f00*/  LDGSTS.E [R8+0x8], desc[UR38][R92.64], P4 ;  /* 0x000080005c087fae */ /* 0x0007e2000a1a1026 */
[----:B------:R-:W-:-:S02]  /*3f10*/  ISETP.NE.U32.AND P6, PT, R0, RZ, PT ;  /* 0x000000ff0000720c */ /* 0x000fc40003fc5070 */
[----:B------:R-:W-:Y:S02]  /*3f20*/  SEL R0, RZ, 0x4, P3 ;  /* 0x00000004ff007807 */ /* 0x000fe40001800000 */
[----:B------:R-:W-:Y:S01]  /*3f30*/  ISETP.NE.U32.AND P2, PT, R2, RZ, PT ;  /* 0x000000ff0200720c */ /* 0x000fe20003f45070 */
[----:B------:R-:W-:Y:S01]  /*3f40*/  IMAD.SHL.U32 R2, R6, 0x100, RZ ;  /* 0x0000010006027824 */ /* 0x000fe200078e00ff */
[----:B------:R-:W-:Y:S02]  /*3f50*/  SEL R0, R0, RZ, P0 ;  /* 0x000000ff00007207 */ /* 0x000fe40000000000 */
[----:B------:R-:W-:Y:S01]  /*3f60*/  ISETP.NE.U32.AND P1, PT, R5, RZ, PT ;  /* 0x000000ff0500720c */ /* 0x000fe20003f25070 */
[----:B------:R-:W-:Y:S01]  /*3f70*/  IMAD.SHL.U32 R5, R6, 0x4, RZ ;  /* 0x0000000406057824 */ /* 0x000fe200078e00ff */
[----:B------:R-:W-:Y:S02]  /*3f80*/  ISETP.NE.U32.AND P5, PT, R0, RZ, PT ;  /* 0x000000ff0000720c */ /* 0x000fe40003fa5070 */
[----:B------:R-:W-:Y:S01]  /*3f90*/  SHF.R.S32.HI R0, RZ, 0x6, R6 ;  /* 0x00000006ff007819 */ /* 0x000fe20000011406 */
[----:B------:R-:W-:Y:S01]  /*3fa0*/  IMAD.U32 R6, RZ, RZ, UR20 ;  /* 0x00000014ff067e24 */ /* 0x000fe2000f8e00ff */
[----:B------:R-:W-:-:S02]  /*3fb0*/  ISETP.GE.AND P3, PT, R238, R191, PT ;  /* 0x000000bfee00720c */ /* 0x000fc40003f66270 */
[----:B------:R-:W-:Y:S01]  /*3fc0*/  SGXT R0, R0, 0x1 ;  /* 0x000000010000781a */ /* 0x000fe20000000200 */
[----:B------:R4:W-:Y:S01]  /*3fd0*/  LDGSTS.E [R8+0x2000], desc[UR38][R122.64], P2 ;  /* 0x020000007a087fae */ /* 0x0009e200091a1026 */
[----:B--2---:R-:W-:Y:S01]  /*3fe0*/  IMAD.WIDE R118, R6, 0x4, R118 ;  /* 0x0000000406767825 */ /* 0x004fe200078e0276 */
[----:B------:R-:W-:Y:S02]  /*3ff0*/  SEL R193, RZ, 0x4, P3 ;  /* 0x00000004ffc17807 */ /* 0x000fe40001800000 */
[----:B------:R-:W-:Y:S01]  /*4000*/  LOP3.LUT R0, R0, 0x90, RZ, 0xc0, !PT ;  /* 0x0000009000007812 */ /* 0x000fe200078ec0ff */
[----:B------:R2:W-:Y:S01]  /*4010*/  LDGSTS.E [R8+0x2008], desc[UR38][R124.64], P1 ;  /* 0x020080007c087fae */ /* 0x0005e200089a1026 */
[----:B------:R-:W-:Y:S02]  /*4020*/  ISETP.GE.AND P1, PT, R237, R191, PT ;  /* 0x000000bfed00720c */ /* 0x000fe40003f26270 */
[----:B------:R-:W-:Y:S01]  /*4030*/  LOP3.LUT R0, R0, 0x7c, R5, 0x78, !PT ;  /* 0x0000007c00007812 */ /* 0x000fe200078e7805 */
[----:B------:R-:W-:Y:S01]  /*4040*/  IMAD.U32 R5, RZ, RZ, UR20 ;  /* 0x00000014ff057e24 */ /* 0x000fe2000f8e00ff */
[----:B------:R-:W0:Y:S01]  /*4050*/  LDGDEPBAR ;  /* 0x00000000000079af */ /* 0x000e220000000000 */
[----:B------:R-:W-:-:S02]  /*4060*/  SEL R192, R192, RZ, P0 ;  /* 0x000000ffc0c07207 */ /* 0x000fc40000000000 */
[----:B------:R-:W-:Y:S01]  /*4070*/  LOP3.LUT R2, R0, 0x2000, R2, 0xf8, !PT ;  /* 0x0000200000027812 */ /* 0x000fe200078ef802 */
[----:B------:R-:W-:Y:S01]  /*4080*/  IMAD.U32 R0, RZ, RZ, UR20 ;  /* 0x00000014ff007e24 */ /* 0x000fe2000f8e00ff */
[----:B------:R-:W-:Y:S01]  /*4090*/  SEL R193, R193, RZ, P0 ;  /* 0x000000ffc1c17207 */ /* 0x000fe20000000000 */
[----:B------:R-:W-:Y:S01]  /*40a0*/  IMAD.WIDE R62, R5, 0x4, R62 ;  /* 0x00000004053e7825 */ /* 0x000fe200078e023e */
[----:B------:R-:W-:-:S03]  /*40b0*/  LOP3.LUT R61, R61, 0xfffeffff, RZ, 0xc0, !PT ;  /* 0xfffeffff3d3d7812 */ /* 0x000fc600078ec0ff */
[----:B------:R-:W-:-:S04]  /*40c0*/  IMAD.WIDE R64, R0, 0x4, R64 ;  /* 0x0000000400407825 */ /* 0x000fc800078e0240 */
[----:B------:R-:W-:-:S04]  /*40d0*/  IMAD.WIDE R68, R0, 0x4, R68 ;  /* 0x0000000400447825 */ /* 0x000fc800078e0244 */
[----:B------:R-:W-:-:S04]  /*40e0*/  IMAD.WIDE R72, R0, 0x4, R72 ;  /* 0x0000000400487825 */ /* 0x000fc800078e0248 */
[----:B------:R-:W-:-:S04]  /*40f0*/  IMAD.WIDE R76, R0, 0x4, R76 ;  /* 0x00000004004c7825 */ /* 0x000fc800078e024c */
[----:B------:R-:W-:-:S04]  /*4100*/  IMAD.WIDE R80, R0, 0x4, R80 ;  /* 0x0000000400507825 */ /* 0x000fc800078e0250 */
[----:B------:R-:W-:-:S04]  /*4110*/  IMAD.WIDE R84, R0, 0x4, R84 ;  /* 0x0000000400547825 */ /* 0x000fc800078e0254 */
[----:B------:R-:W-:-:S04]  /*4120*/  IMAD.WIDE R88, R0, 0x4, R88 ;  /* 0x0000000400587825 */ /* 0x000fc800078e0258 */
[----:B---3--:R-:W-:-:S04]  /*4130*/  IMAD.WIDE R92, R0, 0x4, R92 ;  /* 0x00000004005c7825 */ /* 0x008fc800078e025c */
[----:B------:R-:W-:-:S04]  /*4140*/  IMAD.WIDE R96, R0, 0x4, R96 ;  /* 0x0000000400607825 */ /* 0x000fc800078e0260 */
[----:B------:R-:W-:-:S04]  /*4150*/  IMAD.WIDE R100, R0, 0x4, R100 ;  /* 0x0000000400647825 */ /* 0x000fc800078e0264 */
[----:B------:R-:W-:-:S04]  /*4160*/  IMAD.WIDE R104, R0, 0x4, R104 ;  /* 0x0000000400687825 */ /* 0x000fc800078e0268 */
[----:B------:R-:W-:-:S04]  /*4170*/  IMAD.WIDE R108, R0, 0x4, R108 ;  /* 0x00000004006c7825 */ /* 0x000fc800078e026c */
[----:B------:R-:W-:-:S04]  /*4180*/  IMAD.WIDE R112, R0, 0x4, R112 ;  /* 0x0000000400707825 */ /* 0x000fc800078e0270 */
[----:B------:R-:W-:Y:S01]  /*4190*/  IMAD.WIDE R116, R0, 0x4, R116 ;  /* 0x0000000400747825 */ /* 0x000fe200078e0274 */
[----:B------:R-:W-:Y:S02]  /*41a0*/  SEL R0, RZ, 0x4, P1 ;  /* 0x00000004ff007807 */ /* 0x000fe40000800000 */
[-C--:B------:R-:W-:Y:S01]  /*41b0*/  ISETP.GE.AND P1, PT, R239, R191.reuse, PT ;  /* 0x000000bfef00720c */ /* 0x080fe20003f26270 */
[C---:B------:R-:W-:Y:S01]  /*41c0*/  IMAD.WIDE R66, R5.reuse, 0x4, R66 ;  /* 0x0000000405427825 */ /* 0x040fe200078e0242 */
[----:B------:R-:W-:Y:S02]  /*41d0*/  SEL R0, R0, RZ, P0 ;  /* 0x000000ff00007207 */ /* 0x000fe40000000000 */
[----:B------:R-:W-:Y:S01]  /*41e0*/  SEL R239, RZ, 0x4, P1 ;  /* 0x00000004ffef7807 */ /* 0x000fe20000800000 */
[C---:B------:R-:W-:Y:S01]  /*41f0*/  IMAD.WIDE R70, R5.reuse, 0x4, R70 ;  /* 0x0000000405467825 */ /* 0x040fe200078e0246 */
[----:B------:R-:W-:Y:S02]  /*4200*/  ISETP.GE.AND P1, PT, R236, R191, PT ;  /* 0x000000bfec00720c */ /* 0x000fe40003f26270 */
[----:B------:R-:W-:Y:S01]  /*4210*/  ISETP.NE.U32.AND P4, PT, R0, RZ, PT ;  /* 0x000000ff0000720c */ /* 0x000fe20003f85070 */
[----:B------:R-:W-:Y:S01]  /*4220*/  IMAD.WIDE R74, R5, 0x4, R74 ;  /* 0x00000004054a7825 */ /* 0x000fe200078e024a */
[----:B------:R-:W-:-:S02]  /*4230*/  SEL R6, RZ, 0x4, P1 ;  /* 0x00000004ff067807 */ /* 0x000fc40000800000 */
[-C--:B------:R-:W-:Y:S01]  /*4240*/  ISETP.GE.AND P1, PT, R240, R191.reuse, PT ;  /* 0x000000bff000720c */ /* 0x080fe20003f26270 */
[C---:B------:R-:W-:Y:S01]  /*4250*/  IMAD.WIDE R78, R5.reuse, 0x4, R78 ;  /* 0x00000004054e7825 */ /* 0x040fe200078e024e */
[----:B------:R-:W-:Y:S02]  /*4260*/  SEL R6, R6, RZ, P0 ;  /* 0x000000ff06067207 */ /* 0x000fe40000000000 */
[----:B------:R-:W-:Y:S01]  /*4270*/  SEL R240, RZ, 0x4, P1 ;  /* 0x00000004fff07807 */ /* 0x000fe20000800000 */
[----:B------:R-:W-:Y:S01]  /*4280*/  IMAD.WIDE R82, R5, 0x4, R82 ;  /* 0x0000000405527825 */ /* 0x000fe200078e0252 */
[----:B------:R-:W-:Y:S02]  /*4290*/  ISETP.GE.AND P1, PT, R241, R191, PT ;  /* 0x000000bff100720c */ /* 0x000fe40003f26270 */
[----:B------:R-:W-:Y:S01]  /*42a0*/  ISETP.NE.U32.AND P3, PT, R6, RZ, PT ;  /* 0x000000ff0600720c */ /* 0x000fe20003f65070 */
[----:B------:R-:W-:Y:S01]  /*42b0*/  IMAD.WIDE R86, R5, 0x4, R86 ;  /* 0x0000000405567825 */ /* 0x000fe200078e0256 */
[----:B------:R-:W-:-:S02]  /*42c0*/  SEL R241, RZ, 0x4, P1 ;  /* 0x00000004fff17807 */ /* 0x000fc40000800000 */
[-C--:B------:R-:W-:Y:S01]  /*42d0*/  ISETP.GE.AND P1, PT, R242, R191.reuse, PT ;  /* 0x000000bff200720c */ /* 0x080fe20003f26270 */
[C---:B------:R-:W-:Y:S01]  /*42e0*/  IMAD.WIDE R90, R5.reuse, 0x4, R90 ;  /* 0x00000004055a7825 */ /* 0x040fe200078e025a */
[----:B------:R-:W-:Y:S02]  /*42f0*/  LOP3.LUT R6, R2, 0x20, RZ, 0x3c, !PT ;  /* 0x0000002002067812 */ /* 0x000fe400078e3cff */
[----:B------:R-:W-:Y:S01]  /*4300*/  SEL R242, RZ, 0x4, P1 ;  /* 0x00000004fff27807 */ /* 0x000fe20000800000 */
[----:B------:R-:W-:Y:S01]  /*4310*/  IMAD.WIDE R94, R5, 0x4, R94 ;  /* 0x00000004055e7825 */ /* 0x000fe200078e025e */
[----:B------:R-:W-:Y:S02]  /*4320*/  ISETP.GE.AND P1, PT, R243, R191, PT ;  /* 0x000000bff300720c */ /* 0x000fe40003f26270 */
[----:B------:R-:W-:Y:S01]  /*4330*/  SEL R239, R239, RZ, P0 ;  /* 0x000000ffefef7207 */ /* 0x000fe20000000000 */
[----:B------:R-:W-:Y:S01]  /*4340*/  IMAD.WIDE R98, R5, 0x4, R98 ;  /* 0x0000000405627825 */ /* 0x000fe200078e0262 */
[----:B------:R-:W-:-:S02]  /*4350*/  SEL R243, RZ, 0x4, P1 ;  /* 0x00000004fff37807 */ /* 0x000fc40000800000 */
[----:B------:R-:W-:Y:S01]  /*4360*/  ISETP.GE.AND P1, PT, R244, R191, PT ;  /* 0x000000bff400720c */ /* 0x000fe20003f26270 */
[C---:B------:R-:W-:Y:S01]  /*4370*/  IMAD.WIDE R102, R5.reuse, 0x4, R102 ;  /* 0x0000000405667825 */ /* 0x040fe200078e0266 */
[----:B------:R-:W-:Y:S02]  /*4380*/  SEL R240, R240, RZ, P0 ;  /* 0x000000fff0f07207 */ /* 0x000fe40000000000 */
[----:B------:R-:W-:Y:S01]  /*4390*/  SEL R244, RZ, 0x4, P1 ;  /* 0x00000004fff47807 */ /* 0x000fe20000800000 */
[----:B------:R-:W-:Y:S01]  /*43a0*/  IMAD.WIDE R106, R5, 0x4, R106 ;  /* 0x00000004056a7825 */ /* 0x000fe200078e026a */
[----:B------:R-:W-:Y:S02]  /*43b0*/  SEL R241, R241, RZ, P0 ;  /* 0x000000fff1f17207 */ /* 0x000fe40000000000 */
[----:B------:R-:W-:Y:S01]  /*43c0*/  SEL R242, R242, RZ, P0 ;  /* 0x000000fff2f27207 */ /* 0x000fe20000000000 */
[----:B------:R-:W-:Y:S01]  /*43d0*/  IMAD.WIDE R110, R5, 0x4, R110 ;  /* 0x00000004056e7825 */ /* 0x000fe200078e026e */
[----:B------:R-:W-:-:S02]  /*43e0*/  SEL R243, R243, RZ, P0 ;  /* 0x000000fff3f37207 */ /* 0x000fc40000000000 */
[----:B------:R-:W-:Y:S01]  /*43f0*/  SEL R244, R244, RZ, P0 ;  /* 0x000000fff4f47207 */ /* 0x000fe20000000000 */
[----:B------:R-:W-:-:S04]  /*4400*/  IMAD.WIDE R114, R5, 0x4, R114 ;  /* 0x0000000405727825 */ /* 0x000fc800078e0272 */
[----:B------:R-:W-:-:S04]  /*4410*/  IMAD.WIDE R120, R5, 0x4, R120 ;  /* 0x0000000405787825 */ /* 0x000fc800078e0278 */
[----:B----4-:R-:W-:-:S04]  /*4420*/  IMAD.WIDE R122, R5, 0x4, R122 ;  /* 0x00000004057a7825 */ /* 0x010fc800078e027a */
[----:B--2---:R-:W-:Y:S01]  /*4430*/  IMAD.WIDE R124, R5, 0x4, R124 ;  /* 0x00000004057c7825 */ /* 0x004fe200078e027c */
[----:B------:R-:W-:-:S03]  /*4440*/  LOP3.LUT R5, R4, 0x2a, RZ, 0xfc, !PT ;  /* 0x0000002a04057812 */ /* 0x000fc600078efcff */
[----:B------:R-:W-:Y:S01]  /*4450*/  VIADD R6, R6, UR12 ;  /* 0x0000000c06067c36 */ /* 0x000fe20008000000 */
[----:B------:R-:W-:-:S04]  /*4460*/  ISETP.GE.AND P1, PT, R5, R191, PT ;  /* 0x000000bf0500720c */ /* 0x000fc80003f26270 */
[----:B------:R-:W-:Y:S02]  /*4470*/  SEL R5, RZ, 0x4, P1 ;  /* 0x00000004ff057807 */ /* 0x000fe40000800000 */
[-C--:B------:R-:W-:Y:S02]  /*4480*/  ISETP.GE.AND P1, PT, R245, R191.reuse, PT ;  /* 0x000000bff500720c */ /* 0x080fe40003f26270 */
[----:B------:R-:W-:Y:S02]  /*4490*/  SEL R5, R5, RZ, P0 ;  /* 0x000000ff05057207 */ /* 0x000fe40000000000 */
[----:B------:R-:W-:Y:S02]  /*44a0*/  SEL R245, RZ, 0x4, P1 ;  /* 0x00000004fff57807 */ /* 0x000fe40000800000 */
[----:B------:R-:W-:Y:S02]  /*44b0*/  ISETP.GE.AND P1, PT, R250, R191, PT ;  /* 0x000000bffa00720c */ /* 0x000fe40003f26270 */
[----:B------:R-:W-:-:S02]  /*44c0*/  ISETP.NE.U32.AND P2, PT, R5, RZ, PT ;  /* 0x000000ff0500720c */ /* 0x000fc40003f45070 */
[----:B------:R-:W-:Y:S02]  /*44d0*/  SEL R0, RZ, 0x4, P1 ;  /* 0x00000004ff007807 */ /* 0x000fe40000800000 */
[-C--:B------:R-:W-:Y:S02]  /*44e0*/  ISETP.GE.AND P1, PT, R246, R191.reuse, PT ;  /* 0x000000bff600720c */ /* 0x080fe40003f26270 */
[----:B------:R-:W-:Y:S02]  /*44f0*/  SEL R0, R0, RZ, P0 ;  /* 0x000000ff00007207 */ /* 0x000fe40000000000 */
[----:B------:R-:W-:Y:S02]  /*4500*/  SEL R246, RZ, 0x4, P1 ;  /* 0x00000004fff67807 */ /* 0x000fe40000800000 */
[----:B------:R-:W-:Y:S02]  /*4510*/  ISETP.GE.AND P1, PT, R247, R191, PT ;  /* 0x000000bff700720c */ /* 0x000fe40003f26270 */
[----:B------:R-:W-:-:S02]  /*4520*/  SEL R245, R245, RZ, P0 ;  /* 0x000000fff5f57207 */ /* 0x000fc40000000000 */
[----:B------:R-:W-:Y:S02]  /*4530*/  SEL R247, RZ, 0x4, P1 ;  /* 0x00000004fff77807 */ /* 0x000fe40000800000 */
[-C--:B------:R-:W-:Y:S02]  /*4540*/  ISETP.GE.AND P1, PT, R248, R191.reuse, PT ;  /* 0x000000bff800720c */ /* 0x080fe40003f26270 */
[----:B------:R-:W-:Y:S02]  /*4550*/  SEL R246, R246, RZ, P0 ;  /* 0x000000fff6f67207 */ /* 0x000fe40000000000 */
[----:B------:R-:W-:Y:S02]  /*4560*/  SEL R248, RZ, 0x4, P1 ;  /* 0x00000004fff87807 */ /* 0x000fe40000800000 */
[----:B------:R-:W-:Y:S02]  /*4570*/  ISETP.GE.AND P1, PT, R249, R191, PT ;  /* 0x000000bff900720c */ /* 0x000fe40003f26270 */
[----:B------:R-:W-:-:S02]  /*4580*/  SEL R247, R247, RZ, P0 ;  /* 0x000000fff7f77207 */ /* 0x000fc40000000000 */
[----:B------:R-:W-:Y:S02]  /*4590*/  SEL R249, RZ, 0x4, P1 ;  /* 0x00000004fff97807 */ /* 0x000fe40000800000 */
[----:B------:R-:W-:Y:S01]  /*45a0*/  ISETP.GE.AND P1, PT, R7, R191, PT ;  /* 0x000000bf0700720c */ /* 0x000fe20003f26270 */
[----:B------:R-:W-:Y:S01]  /*45b0*/  VIADD R7, R2, UR12 ;  /* 0x0000000c02077c36 */ /* 0x000fe20008000000 */
[----:B------:R-:W-:Y:S02]  /*45c0*/  SEL R248, R248, RZ, P0 ;  /* 0x000000fff8f87207 */ /* 0x000fe40000000000 */
[----:B------:R-:W-:Y:S02]  /*45d0*/  SEL R250, RZ, 0x4, P1 ;  /* 0x00000004fffa7807 */ /* 0x000fe40000800000 */
[----:B------:R2:W-:Y:S01]  /*45e0*/  LDGSTS.E [R7+0x10000], desc[UR38][R126.64], P6 ;  /* 0x100000007e077fae */ /* 0x0005e2000b1a1026 */
[----:B------:R-:W-:Y:S02]  /*45f0*/  ISETP.NE.U32.AND P1, PT, R0, RZ, PT ;  /* 0x000000ff0000720c */ /* 0x000fe40003f25070 */
[----:B------:R-:W-:Y:S01]  /*4600*/  LOP3.LUT R0, R2, 0x40, RZ, 0x3c, !PT ;  /* 0x0000004002007812 */ /* 0x000fe200078e3cff */
[----:B------:R-:W-:Y:S01]  /*4610*/  LDGSTS.E [R7+0x10400], desc[UR38][R134.64], P6 ;  /* 0x1040000086077fae */ /* 0x000fe2000b1a1026 */
[----:B------:R-:W-:-:S02]  /*4620*/  SEL R249, R249, RZ, P0 ;  /* 0x000000fff9f97207 */ /* 0x000fc40000000000 */
[----:B------:R-:W-:Y:S01]  /*4630*/  SEL R250, R250, RZ, P0 ;  /* 0x000000fffafa7207 */ /* 0x000fe20000000000 */
[----:B------:R-:W-:Y:S01]  /*4640*/  LDGSTS.E [R7+0x10800], desc[UR38][R142.64], P6 ;  /* 0x108000008e077fae */ /* 0x000fe2000b1a1026 */
[----:B------:R-:W-:Y:S01]  /*4650*/  VIADD R5, R0, UR12 ;  /* 0x0000000c00057c36 */ /* 0x000fe20008000000 */
[----:B------:R-:W-:Y:S02]  /*4660*/  LOP3.LUT R0, R2, 0x60, RZ, 0x3c, !PT ;  /* 0x0000006002007812 */ /* 0x000fe400078e3cff */
[----:B------:R-:W-:Y:S03]  /*4670*/  LDGSTS.E [R7+0x10c00], desc[UR38][R150.64], P6 ;  /* 0x10c0000096077fae */ /* 0x000fe6000b1a1026 */
[----:B------:R-:W-:Y:S01]  /*4680*/  VIADD R0, R0, UR12 ;  /* 0x0000000c00007c36 */ /* 0x000fe20008000000 */
[----:B------:R-:W-:Y:S04]  /*4690*/  LDGSTS.E [R7+0x11000], desc[UR38][R158.64], P6 ;  /* 0x110000009e077fae */ /* 0x000fe8000b1a1026 */
[----:B------:R-:W-:Y:S04]  /*46a0*/  LDGSTS.E [R7+0x11400], desc[UR38][R166.64], P6 ;  /* 0x11400000a6077fae */ /* 0x000fe8000b1a1026 */
[----:B------:R-:W-:Y:S04]  /*46b0*/  LDGSTS.E [R7+0x11800], desc[UR38][R174.64], P6 ;  /* 0x11800000ae077fae */ /* 0x000fe8000b1a1026 */
[----:B------:R-:W-:Y:S04]  /*46c0*/  LDGSTS.E [R7+0x11c00], desc[UR38][R182.64], P6 ;  /* 0x11c00000b6077fae */ /* 0x000fe8000b1a1026 */
[----:B------:R3:W-:Y:S04]  /*46d0*/  LDGSTS.E [R6+0x10100], desc[UR38][R128.64], P6 ;  /* 0x1010000080067fae */ /* 0x0007e8000b1a1026 */
[----:B------:R-:W-:Y:S04]  /*46e0*/  LDGSTS.E [R6+0x10500], desc[UR38][R136.64], P6 ;  /* 0x1050000088067fae */ /* 0x000fe8000b1a1026 */
[----:B------:R-:W-:Y:S04]  /*46f0*/  LDGSTS.E [R6+0x10900], desc[UR38][R144.64], P6 ;  /* 0x1090000090067fae */ /* 0x000fe8000b1a1026 */
[----:B------:R-:W-:Y:S04]  /*4700*/  LDGSTS.E [R6+0x10d00], desc[UR38][R152.64], P6 ;  /* 0x10d0000098067fae */ /* 0x000fe8000b1a1026 */
        /* <DEDUP_REMOVED lines=13> */
[----:B------:R1:W-:Y:S04]  /*47e0*/  LDGSTS.E [R0+0x10700], desc[UR38][R140.64], P6 ;  /* 0x107000008c007fae */ /* 0x0003e8000b1a1026 */
[----:B------:R1:W-:Y:S04]  /*47f0*/  LDGSTS.E [R0+0x10b00], desc[UR38][R148.64], P6 ;  /* 0x10b0000094007fae */ /* 0x0003e8000b1a1026 */
[----:B------:R1:W-:Y:S04]  /*4800*/  LDGSTS.E [R0+0x10f00], desc[UR38][R156.64], P6 ;  /* 0x10f000009c007fae */ /* 0x0003e8000b1a1026 */
[----:B------:R1:W-:Y:S04]  /*4810*/  LDGSTS.E [R0+0x11300], desc[UR38][R164.64], P6 ;  /* 0x11300000a4007fae */ /* 0x0003e8000b1a1026 */
[----:B------:R1:W-:Y:S04]  /*4820*/  LDGSTS.E [R0+0x11700], desc[UR38][R172.64], P6 ;  /* 0x11700000ac007fae */ /* 0x0003e8000b1a1026 */
[----:B------:R1:W-:Y:S04]  /*4830*/  LDGSTS.E [R0+0x11b00], desc[UR38][R180.64], P6 ;  /* 0x11b00000b4007fae */ /* 0x0003e8000b1a1026 */
[----:B------:R1:W-:Y:S01]  /*4840*/  LDGSTS.E [R0+0x11f00], desc[UR38][R188.64], P6 ;  /* 0x11f00000bc007fae */ /* 0x0003e2000b1a1026 */
[----:B------:R-:W-:-:S03]  /*4850*/  ISETP.GE.AND P6, PT, R251, R191, PT ;  /* 0x000000bffb00720c */ /* 0x000fc60003fc6270 */
[----:B------:R-:W0:Y:S01]  /*4860*/  LDGDEPBAR ;  /* 0x00000000000079af */ /* 0x000e220000000000 */
[----:B------:R-:W-:Y:S01]  /*4870*/  SEL R251, RZ, 0x4, P6 ;  /* 0x00000004fffb7807 */ /* 0x000fe20003000000 */
[----:B------:R-:W-:Y:S01]  /*4880*/  BAR.SYNC.DEFER_BLOCKING 0x0 ;  /* 0x0000000000007b1d */ /* 0x000fe20000010000 */
[----:B------:R-:W-:Y:S02]  /*4890*/  ISETP.NE.U32.AND P6, PT, R192, RZ, PT ;  /* 0x000000ffc000720c */ /* 0x000fe40003fc5070 */
[----:B------:R-:W-:-:S11]  /*48a0*/  SEL R251, R251, RZ, P0 ;  /* 0x000000fffbfb7207 */ /* 0x000fd60000000000 */
[----:B------:R-:W-:Y:S01]  /*48b0*/  @!PT LDS RZ, [RZ] ;  /* 0x00000000fffff984 */ /* 0x000fe20000000800 */
[----:B------:R-:W-:Y:S01]  /*48c0*/  @!PT LDS RZ, [RZ] ;  /* 0x00000000fffff984 */ /* 0x000fe20000000800 */
[----:B------:R-:W-:Y:S01]  /*48d0*/  @!PT LDS RZ, [RZ] ;  /* 0x00000000fffff984 */ /* 0x000fe20000000800 */
[----:B------:R1:W-:Y:S01]  /*48e0*/  LDGSTS.E [R15+0x4000], desc[UR38][R62.64], P6 ;  /* 0x040000003e0f7fae */ /* 0x0003e2000b1a1026 */
[----:B------:R-:W-:Y:S02]  /*48f0*/  ISETP.NE.U32.AND P6, PT, R251, RZ, PT ;  /* 0x000000fffb00720c */ /* 0x000fe40003fc5070 */
[----:B------:R-:W-:Y:S01]  /*4900*/  LOP3.LUT R251, R4, 0x16, RZ, 0xfc, !PT ;  /* 0x0000001604fb7812 */ /* 0x000fe200078efcff */
[----:B------:R1:W-:Y:S01]  /*4910*/  LDGSTS.E [R15+0x4008], desc[UR38][R64.64], P5 ;  /* 0x04008000400f7fae */ /* 0x0003e2000a9a1026 */
[----:B------:R-:W-:-:S04]  /*4920*/  ISETP.GE.AND P5, PT, R252, R191, PT ;  /* 0x000000bffc00720c */ /* 0x000fc80003fa6270 */
[----:B------:R-:W-:Y:S02]  /*4930*/  SEL R192, RZ, 0x4, P5 ;  /* 0x00000004ffc07807 */ /* 0x000fe40002800000 */
[----:B------:R-:W-:Y:S02]  /*4940*/  ISETP.NE.U32.AND P5, PT, R193, RZ, PT ;  /* 0x000000ffc100720c */ /* 0x000fe40003fa5070 */
[----:B------:R-:W-:-:S11]  /*4950*/  SEL R192, R192, RZ, P0 ;  /* 0x000000ffc0c07207 */ /* 0x000fd60000000000 */
[----:B------:R-:W-:Y:S01]  /*4960*/  LDGSTS.E [R15+0x6000], desc[UR38][R94.64], P5 ;  /* 0x060000005e0f7fae */ /* 0x000fe2000a9a1026 */
[----:B------:R-:W-:-:S03]  /*4970*/  ISETP.NE.U32.AND P5, PT, R239, RZ, PT ;  /* 0x000000ffef00720c */ /* 0x000fc60003fa5070 */
[----:B------:R-:W-:Y:S01]  /*4980*/  LDGSTS.E [R15+0x6008], desc[UR38][R96.64], P4 ;  /* 0x06008000600f7fae */ /* 0x000fe2000a1a1026 */
[----:B------:R-:W-:Y:S02]  /*4990*/  ISETP.GE.AND P4, PT, R251, R191, PT ;  /* 0x000000bffb00720c */ /* 0x000fe40003f86270 */
[----:B------:R-:W-:Y:S02]  /*49a0*/  LOP3.LUT R251, R4, 0x34, RZ, 0xfc, !PT ;  /* 0x0000003404fb7812 */ /* 0x000fe400078efcff */
[----:B------:R-:W-:-:S04]  /*49b0*/  SEL R193, RZ, 0x4, P4 ;  /* 0x00000004ffc17807 */ /* 0x000fc80002000000 */
[----:B------:R-:W-:Y:S01]  /*49c0*/  SEL R193, R193, RZ, P0 ;  /* 0x000000ffc1c17207 */ /* 0x000fe20000000000 */
[----:B------:R1:W-:Y:S01]  /*49d0*/  LDGSTS.E [R14+0x4000], desc[UR38][R66.64], P5 ;  /* 0x04000000420e7fae */ /* 0x0003e2000a9a1026 */
[----:B------:R-:W-:Y:S02]  /*49e0*/  ISETP.NE.U32.AND P5, PT, R241, RZ, PT ;  /* 0x000000fff100720c */ /* 0x000fe40003fa5070 */
[----:B------:R-:W-:Y:S01]  /*49f0*/  ISETP.NE.U32.AND P4, PT, R193, RZ, PT ;  /* 0x000000ffc100720c */ /* 0x000fe20003f85070 */
[----:B------:R1:W-:Y:S01]  /*4a00*/  LDGSTS.E [R14+0x4008], desc[UR38][R68.64], P3 ;  /* 0x04008000440e7fae */ /* 0x0003e200099a1026 */
[----:B------:R-:W-:Y:S02]  /*4a10*/  ISETP.GE.AND P3, PT, R251, R191, PT ;  /* 0x000000bffb00720c */ /* 0x000fe40003f66270 */
[----:B------:R-:W-:Y:S02]  /*4a20*/  LOP3.LUT R251, R4, 0x36, RZ, 0xfc, !PT ;  /* 0x0000003604fb7812 */ /* 0x000fe400078efcff */
[----:B------:R-:W-:-:S02]  /*4a30*/  SEL R193, RZ, 0x4, P3 ;  /* 0x00000004ffc17807 */ /* 0x000fc40001800000 */
[----:B------:R-:W-:Y:S02]  /*4a40*/  ISETP.NE.U32.AND P3, PT, R240, RZ, PT ;  /* 0x000000fff000720c */ /* 0x000fe40003f65070 */
[----:B------:R-:W-:-:S11]  /*4a50*/  SEL R193, R193, RZ, P0 ;  /* 0x000000ffc1c17207 */ /* 0x000fd60000000000 */
[----:B------:R-:W-:Y:S01]  /*4a60*/  LDGSTS.E [R14+0x6000], desc[UR38][R98.64], P3 ;  /* 0x06000000620e7fae */ /* 0x000fe200099a1026 */
[----:B------:R-:W-:Y:S02]  /*4a70*/  ISETP.GE.AND P3, PT, R251, R191, PT ;  /* 0x000000bffb00720c */ /* 0x000fe40003f66270 */
[----:B------:R-:W-:Y:S01]  /*4a80*/  LOP3.LUT R251, R4, 0x18, RZ, 0xfc, !PT ;  /* 0x0000001804fb7812 */ /* 0x000fe200078efcff */
[----:B------:R-:W-:Y:S01]  /*4a90*/  LDGSTS.E [R14+0x6008], desc[UR38][R100.64], P5 ;  /* 0x06008000640e7fae */ /* 0x000fe2000a9a1026 */
[----:B------:R-:W-:Y:S02]  /*4aa0*/  SEL R239, RZ, 0x4, P3 ;  /* 0x00000004ffef7807 */ /* 0x000fe40001800000 */
[----:B------:R-:W-:Y:S02]  /*4ab0*/  ISETP.NE.U32.AND P3, PT, R242, RZ, PT ;  /* 0x000000fff200720c */ /* 0x000fe40003f65070 */
[----:B------:R-:W-:Y:S02]  /*4ac0*/  ISETP.NE.U32.AND P5, PT, R243, RZ, PT ;  /* 0x000000fff300720c */ /* 0x000fe40003fa5070 */
[----:B------:R-:W-:-:S02]  /*4ad0*/  SEL R239, R239, RZ, P0 ;  /* 0x000000ffefef7207 */ /* 0x000fc40000000000 */
[C---:B------:R-:W-:Y:S02]  /*4ae0*/  LOP3.LUT R243, R4.reuse, 0x4, RZ, 0xfc, !PT ;  /* 0x0000000404f37812 */ /* 0x040fe400078efcff */
[----:B------:R-:W-:-:S05]  /*4af0*/  LOP3.LUT R242, R4, 0x26, RZ, 0xfc, !PT ;  /* 0x0000002604f27812 */ /* 0x000fca00078efcff */
[----:B------:R1:W-:Y:S01]  /*4b00*/  LDGSTS.E [R13+0x4000], desc[UR38][R70.64], P3 ;  /* 0x04000000460d7fae */ /* 0x0003e200099a1026 */
[----:B------:R-:W-:-:S03]  /*4b10*/  ISETP.NE.U32.AND P3, PT, R239, RZ, PT ;  /* 0x000000ffef00720c */ /* 0x000fc60003f65070 */
[----:B------:R1:W-:Y:S01]  /*4b20*/  LDGSTS.E [R13+0x4008], desc[UR38][R72.64], P5 ;  /* 0x04008000480d7fae */ /* 0x0003e2000a9a1026 */
[----:B------:R-:W-:Y:S02]  /*4b30*/  ISETP.GE.AND P5, PT, R251, R191, PT ;  /* 0x000000bffb00720c */ /* 0x000fe40003fa6270 */
[----:B------:R-:W-:Y:S02]  /*4b40*/  LOP3.LUT R251, R4, 0x1a, RZ, 0xfc, !PT ;  /* 0x0000001a04fb7812 */ /* 0x000fe400078efcff */
[----:B------:R-:W-:Y:S02]  /*4b50*/  SEL R239, RZ, 0x4, P5 ;  /* 0x00000004ffef7807 */ /* 0x000fe40002800000 */
[----:B------:R-:W-:Y:S02]  /*4b60*/  ISETP.NE.U32.AND P5, PT, R244, RZ, PT ;  /* 0x000000fff400720c */ /* 0x000fe40003fa5070 */
[----:B------:R-:W-:-:S11]  /*4b70*/  SEL R239, R239, RZ, P0 ;  /* 0x000000ffefef7207 */ /* 0x000fd60000000000 */
[----:B------:R-:W-:Y:S01]  /*4b80*/  LDGSTS.E [R13+0x6000], desc[UR38][R102.64], P5 ;  /* 0x06000000660d7fae */ /* 0x000fe2000a9a1026 */
[----:B------:R-:W-:-:S03]  /*4b90*/  ISETP.NE.U32.AND P5, PT, R245, RZ, PT ;  /* 0x000000fff500720c */ /* 0x000fc60003fa5070 */
[----:B------:R-:W-:Y:S01]  /*4ba0*/  LDGSTS.E [R13+0x6008], desc[UR38][R104.64], P2 ;  /* 0x06008000680d7fae */ /* 0x000fe200091a1026 */
[-C--:B------:R-:W-:Y:S02]  /*4bb0*/  ISETP.GE.AND P2, PT, R251, R191.reuse, PT ;  /* 0x000000bffb00720c */ /* 0x080fe40003f46270 */
[----:B------:R-:W-:Y:S02]  /*4bc0*/  LOP3.LUT R251, R4, 0x38, RZ, 0xfc, !PT ;  /* 0x0000003804fb7812 */ /* 0x000fe400078efcff */
[----:B------:R-:W-:Y:S02]  /*4bd0*/  SEL R240, RZ, 0x4, P2 ;  /* 0x00000004fff07807 */ /* 0x000fe40001000000 */
[----:B------:R-:W-:Y:S02]  /*4be0*/  ISETP.NE.U32.AND P2, PT, R247, RZ, PT ;  /* 0x000000fff700720c */ /* 0x000fe40003f45070 */
[----:B------:R-:W-:Y:S01]  /*4bf0*/  SEL R240, R240, RZ, P0 ;  /* 0x000000fff0f07207 */ /* 0x000fe20000000000 */
[----:B------:R1:W-:Y:S03]  /*4c00*/  LDGSTS.E [R12+0x4000], desc[UR38][R74.64], P5 ;  /* 0x040000004a0c7fae */ /* 0x0003e6000a9a1026 */
[----:B------:R-:W-:Y:S01]  /*4c10*/  ISETP.NE.U32.AND P5, PT, R240, RZ, PT ;  /* 0x000000fff000720c */ /* 0x000fe20003fa5070 */
[----:B------:R1:W-:Y:S01]  /*4c20*/  LDGSTS.E [R12+0x4008], desc[UR38][R76.64], P1 ;  /* 0x040080004c0c7fae */ /* 0x0003e200089a1026 */
[----:B------:R-:W-:-:S02]  /*4c30*/  ISETP.GE.AND P1, PT, R251, R191, PT ;  /* 0x000000bffb00720c */ /* 0x000fc40003f26270 */
[----:B------:R-:W-:Y:S02]  /*4c40*/  LOP3.LUT R251, R4, 0x3a, RZ, 0xfc, !PT ;  /* 0x0000003a04fb7812 */ /* 0x000fe400078efcff */
[----:B------:R-:W-:Y:S02]  /*4c50*/  SEL R240, RZ, 0x4, P1 ;  /* 0x00000004fff07807 */ /* 0x000fe40000800000 */
        /* <DEDUP_REMOVED lines=9> */
[----:B------:R-:W-:-:S09]  /*4cf0*/  SEL R241, R241, RZ, P0 ;  /* 0x000000fff1f17207 */ /* 0x000fd20000000000 */
        /* <DEDUP_REMOVED lines=13> */
[----:B------:R-:W-:Y:S02]  /*4dd0*/  SEL R241, RZ, 0x4, P6 ;  /* 0x00000004fff17807 */ /* 0x000fe40003000000 */
[----:B------:R-:W-:Y:S02]  /*4de0*/  ISETP.NE.U32.AND P6, PT, R192, RZ, PT ;  /* 0x000000ffc000720c */ /* 0x000fe40003fc5070 */
[----:B------:R-:W-:-:S11]  /*4df0*/  SEL R241, R241, RZ, P0 ;  /* 0x000000fff1f17207 */ /* 0x000fd60000000000 */
[----:B------:R1:W-:Y:S01]  /*4e00*/  LDGSTS.E [R10+0x4000], desc[UR38][R82.64], P6 ;  /* 0x04000000520a7fae */ /* 0x0003e2000b1a1026 */
[----:B------:R-:W-:Y:S02]  /*4e10*/  ISETP.GE.AND P6, PT, R251, R191, PT ;  /* 0x000000bffb00720c */ /* 0x000fe40003fc6270 */
[----:B------:R-:W-:Y:S01]  /*4e20*/  LOP3.LUT R251, R4, 0x3e, RZ, 0xfc, !PT ;  /* 0x0000003e04fb7812 */ /* 0x000fe200078efcff */
[----:B------:R1:W-:Y:S01]  /*4e30*/  LDGSTS.E [R10+0x4008], desc[UR38][R84.64], P4 ;  /* 0x04008000540a7fae */ /* 0x0003e2000a1a1026 */
[----:B------:R-:W-:Y:S02]  /*4e40*/  SEL R192, RZ, 0x4, P6 ;  /* 0x00000004ffc07807 */ /* 0x000fe40003000000 */
[----:B------:R-:W-:Y:S01]  /*4e50*/  ISETP.NE.U32.AND P6, PT, R193, RZ, PT ;  /* 0x000000ffc100720c */ /* 0x000fe20003fc5070 */
[----:B------:R-:W-:Y:S01]  /*4e60*/  VIADD R193, R49, 0xffffff80 ;  /* 0xffffff8031c17836 */ /* 0x000fe20000000000 */
[----:B------:R-:W-:Y:S02]  /*4e70*/  SEL R192, R192, RZ, P0 ;  /* 0x000000ffc0c07207 */ /* 0x000fe40000000000 */
[----:B------:R-:W-:-:S09]  /*4e80*/  ISETP.NE.U32.AND P4, PT, R241, RZ, PT ;  /* 0x000000fff100720c */ /* 0x000fd20003f85070 */
[----:B------:R-:W-:Y:S01]  /*4e90*/  LDGSTS.E [R10+0x6000], desc[UR38][R114.64], P6 ;  /* 0x06000000720a7fae */ /* 0x000fe2000b1a1026 */
[----:B------:R-:W-:Y:S01]  /*4ea0*/  ISETP.GE.AND P6, PT, R251, R191, PT ;  /* 0x000000bffb00720c */ /* 0x000fe20003fc6270 */
[----:B------:R-:W-:Y:S02]  /*4eb0*/  VIADD R251, R49, 0x3f ;  /* 0x0000003f31fb7836 */ /* 0x000fe40000000000 */
[----:B------:R-:W-:Y:S01]  /*4ec0*/  LDGSTS.E [R10+0x6008], desc[UR38][R116.64], P3 ;  /* 0x06008000740a7fae */ /* 0x000fe200099a1026 */
[----:B------:R-:W-:Y:S02]  /*4ed0*/  ISETP.NE.U32.AND P3, PT, R192, RZ, PT ;  /* 0x000000ffc000720c */ /* 0x000fe40003f65070 */
[----:B------:R-:W-:Y:S02]  /*4ee0*/  SEL R192, RZ, 0x4, P6 ;  /* 0x00000004ffc07807 */ /* 0x000fe40003000000 */
[----:B------:R-:W-:Y:S02]  /*4ef0*/  ISETP.NE.U32.AND P6, PT, R239, RZ, PT ;  /* 0x000000ffef00720c */ /* 0x000fe40003fc5070 */
[----:B------:R-:W-:-:S11]  /*4f00*/  SEL R192, R192, RZ, P0 ;  /* 0x000000ffc0c07207 */ /* 0x000fd60000000000 */
[----:B------:R1:W-:Y:S01]  /*4f10*/  LDGSTS.E [R9+0x4000], desc[UR38][R86.64], P6 ;  /* 0x0400000056097fae */ /* 0x0003e2000b1a1026 */
[----:B------:R-:W-:-:S03]  /*4f20*/  ISETP.GE.AND P6, PT, R227, R191, PT ;  /* 0x000000bfe300720c */ /* 0x000fc60003fc6270 */
[----:B------:R1:W-:Y:S01]  /*4f30*/  LDGSTS.E [R9+0x4008], desc[UR38][R88.64], P5 ;  /* 0x0400800058097fae */ /* 0x0003e2000a9a1026 */
[----:B------:R-:W-:Y:S02]  /*4f40*/  SEL R191, RZ, 0x4, P6 ;  /* 0x00000004ffbf7807 */ /* 0x000fe40003000000 */
[----:B------:R-:W-:Y:S02]  /*4f50*/  ISETP.NE.U32.AND P6, PT, R240, RZ, PT ;  /* 0x000000fff000720c */ /* 0x000fe40003fc5070 */
[----:B------:R-:W-:Y:S02]  /*4f60*/  ISETP.NE.U32.AND P5, PT, R192, RZ, PT ;  /* 0x000000ffc000720c */ /* 0x000fe40003fa5070 */
[----:B------:R-:W-:Y:S02]  /*4f70*/  SEL R191, R191, RZ, P0 ;  /* 0x000000ffbfbf7207 */ /* 0x000fe40000000000 */
[----:B------:R-:W-:Y:S02]  /*4f80*/  LOP3.LUT R192, R4, 0x12, RZ, 0xfc, !PT ;  /* 0x0000001204c07812 */ /* 0x000fe400078efcff */
[----:B------:R-:W-:Y:S01]  /*4f90*/  ISETP.NE.U32.AND P0, PT, R191, RZ, PT ;  /* 0x000000ffbf00720c */ /* 0x000fe20003f05070 */
[----:B------:R-:W-:-:S04]  /*4fa0*/  IMAD.U32 R191, RZ, RZ, UR23 ;  /* 0x00000017ffbf7e24 */ /* 0x000fc8000f8e00ff */
[----:B------:R-:W-:Y:S01]  /*4fb0*/  LDGSTS.E [R9+0x6000], desc[UR38][R118.64], P6 ;  /* 0x0600000076097fae */ /* 0x000fe2000b1a1026 */
[----:B--2---:R-:W-:-:S03]  /*4fc0*/  IMAD.WIDE R126, R191, 0x4, R126 ;  /* 0x00000004bf7e7825 */ /* 0x004fc600078e027e */
[----:B------:R-:W-:Y:S01]  /*4fd0*/  LDGSTS.E [R9+0x6008], desc[UR38][R120.64], P1 ;  /* 0x0600800078097fae */ /* 0x000fe200089a1026 */
[C---:B---3--:R-:W-:Y:S01]  /*4fe0*/  IMAD.WIDE R128, R191.reuse, 0x4, R128 ;  /* 0x00000004bf807825 */ /* 0x048fe200078e0280 */
[C---:B------:R-:W-:Y:S02]  /*4ff0*/  ISETP.GE.AND P1, PT, R4.reuse, R193, PT ;  /* 0x000000c10400720c */ /* 0x040fe40003f26270 */
[----:B------:R2:W-:Y:S01]  /*5000*/  LDGSTS.E [R8+0x4000], desc[UR38][R90.64], P2 ;  /* 0x040000005a087fae */ /* 0x0005e200091a1026 */
[----:B----4-:R-:W-:Y:S01]  /*5010*/  IMAD.WIDE R130, R191, 0x4, R130 ;  /* 0x00000004bf827825 */ /* 0x010fe200078e0282 */
[----:B------:R-:W-:Y:S02]  /*5020*/  ISETP.GT.AND P2, PT, R251, 0xbf, PT ;  /* 0x000000bffb00780c */ /* 0x000fe40003f44270 */
[----:B------:R3:W-:Y:S01]  /*5030*/  LDGSTS.E [R8+0x4008], desc[UR38][R92.64], P4 ;  /* 0x040080005c087fae */ /* 0x0007e2000a1a1026 */
[----:B-----5:R-:W-:Y:S01]  /*5040*/  IMAD.WIDE R132, R191, 0x4, R132 ;  /* 0x00000004bf847825 */ /* 0x020fe200078e0284 */
[----:B------:R-:W-:-:S02]  /*5050*/  LOP3.LUT R251, R4, 0x2, RZ, 0xfc, !PT ;  /* 0x0000000204fb7812 */ /* 0x000fc400078efcff */
[----:B------:R4:W-:Y:S01]  /*5060*/  LDGSTS.E [R8+0x6000], desc[UR38][R122.64], P3 ;  /* 0x060000007a087fae */ /* 0x0009e200099a1026 */
[----:B------:R-:W-:-:S03]  /*5070*/  IMAD.WIDE R134, R191, 0x4, R134 ;  /* 0x00000004bf867825 */ /* 0x000fc600078e0286 */
[----:B------:R5:W-:Y:S01]  /*5080*/  LDGSTS.E [R8+0x6008], desc[UR38][R124.64], P5 ;  /* 0x060080007c087fae */ /* 0x000be2000a9a1026 */
[C---:B------:R-:W-:Y:S01]  /*5090*/  IMAD.WIDE R136, R191.reuse, 0x4, R136 ;  /* 0x00000004bf887825 */ /* 0x040fe200078e0288 */
[----:B------:R-:W-:Y:S02]  /*50a0*/  ISETP.GE.AND P5, PT, R236, R193, PT ;  /* 0x000000c1ec00720c */ /* 0x000fe40003fa6270 */
[----:B------:R-:W0:Y:S01]  /*50b0*/  LDGDEPBAR ;  /* 0x00000000000079af */ /* 0x000e220000000000 */
[C---:B------:R-:W-:Y:S01]  /*50c0*/  IMAD.WIDE R138, R191.reuse, 0x4, R138 ;  /* 0x00000004bf8a7825 */ /* 0x040fe200078e028a */
[----:B------:R-:W-:Y:S02]  /*50d0*/  SEL R250, RZ, 0x4, P5 ;  /* 0x00000004fffa7807 */ /* 0x000fe40002800000 */
[----:B------:R2:W-:Y:S01]  /*50e0*/  LDGSTS.E [R7+0x14000], desc[UR38][R126.64], P0 ;  /* 0x140000007e077fae */ /* 0x0005e200081a1026 */
[----:B-1----:R-:W-:Y:S01]  /*50f0*/  IMAD.WIDE R140, R191, 0x4, R140 ;  /* 0x00000004bf8c7825 */ /* 0x002fe200078e028c */
[----:B------:R-:W-:-:S02]  /*5100*/  SEL R250, R250, RZ, P2 ;  /* 0x000000fffafa7207 */ /* 0x000fc40001000000 */
[----:B------:R1:W-:Y:S01]  /*5110*/  LDGSTS.E [R7+0x14400], desc[UR38][R134.64], P0 ;  /* 0x1440000086077fae */ /* 0x0003e200081a1026 */
[----:B------:R-:W-:-:S04]  /*5120*/  IMAD.WIDE R142, R191, 0x4, R142 ;  /* 0x00000004bf8e7825 */ /* 0x000fc800078e028e */
[C---:B------:R-:W-:Y:S01]  /*5130*/  IMAD.WIDE R144, R191.reuse, 0x4, R144 ;  /* 0x00000004bf907825 */ /* 0x040fe200078e0290 */
[----:B------:R1:W-:Y:S03]  /*5140*/  LDGSTS.E [R7+0x14800], desc[UR38][R142.64], P0 ;  /* 0x148000008e077fae */ /* 0x0003e600081a1026 */
[----:B------:R-:W-:-:S04]  /*5150*/  IMAD.WIDE R146, R191, 0x4, R146 ;  /* 0x00000004bf927825 */ /* 0x000fc800078e0292 */
[----:B------:R-:W-:-:S04]  /*5160*/  IMAD.WIDE R148, R191, 0x4, R148 ;  /* 0x00000004bf947825 */ /* 0x000fc800078e0294 */
        /* <DEDUP_REMOVED lines=23> */
[C---:B------:R-:W-:Y:S01]  /*52e0*/  IMAD.WIDE R186, R191.reuse, 0x4, R186 ;  /* 0x00000004bfba7825 */ /* 0x040fe200078e02ba */
[----:B------:R1:W-:Y:S03]  /*52f0*/  LDGSTS.E [R6+0x14100], desc[UR38][R128.64], P0 ;  /* 0x1410000080067fae */ /* 0x0003e600081a1026 */
[----:B------:R-:W-:Y:S01]  /*5300*/  IMAD.WIDE R188, R191, 0x4, R188 ;  /* 0x00000004bfbc7825 */ /* 0x000fe200078e02bc */
[----:B------:R1:W-:Y:S03]  /*5310*/  LDGSTS.E [R6+0x14500], desc[UR38][R136.64], P0 ;  /* 0x1450000088067fae */ /* 0x0003e600081a1026 */
[----:B------:R-:W-:Y:S01]  /*5320*/  IMAD.U32 R191, RZ, RZ, UR20 ;  /* 0x00000014ffbf7e24 */ /* 0x000fe2000f8e00ff */
[----:B------:R1:W-:Y:S03]  /*5330*/  LDGSTS.E [R6+0x14900], desc[UR38][R144.64], P0 ;  /* 0x1490000090067fae */ /* 0x0003e600081a1026 */
[C---:B------:R-:W-:Y:S01]  /*5340*/  IMAD.WIDE R62, R191.reuse, 0x4, R62 ;  /* 0x00000004bf3e7825 */ /* 0x040fe200078e023e */
        /* <DEDUP_REMOVED lines=27> */
[C---:B--2---:R-:W-:Y:S01]  /*5500*/  IMAD.WIDE R90, R191.reuse, 0x4, R90 ;  /* 0x00000004bf5a7825 */ /* 0x044fe200078e025a */
[----:B------:R2:W-:Y:S03]  /*5510*/  LDGSTS.E [R0+0x14700], desc[UR38][R140.64], P0 ;  /* 0x147000008c007fae */ /* 0x0005e600081a1026 */
[C---:B---3--:R-:W-:Y:S01]  /*5520*/  IMAD.WIDE R92, R191.reuse, 0x4, R92 ;  /* 0x00000004bf5c7825 */ /* 0x048fe200078e025c */
        /* <DEDUP_REMOVED lines=12> */
[----:B------:R-:W0:Y:S03]  /*55f0*/  LDGDEPBAR ;  /* 0x00000000000079af */ /* 0x000e260000000000 */
[----:B------:R-:W-:-:S04]  /*5600*/  IMAD.WIDE R106, R191, 0x4, R106 ;  /* 0x00000004bf6a7825 */ /* 0x000fc800078e026a */
[----:B------:R-:W-:-:S04]  /*5610*/  IMAD.WIDE R108, R191, 0x4, R108 ;  /* 0x00000004bf6c7825 */ /* 0x000fc800078e026c */
[----:B------:R-:W-:-:S04]  /*5620*/  IMAD.WIDE R110, R191, 0x4, R110 ;  /* 0x00000004bf6e7825 */ /* 0x000fc800078e026e */
[----:B------:R-:W-:-:S04]  /*5630*/  IMAD.WIDE R112, R191, 0x4, R112 ;  /* 0x00000004bf707825 */ /* 0x000fc800078e0270 */
[----:B------:R-:W-:-:S04]  /*5640*/  IMAD.WIDE R114, R191, 0x4, R114 ;  /* 0x00000004bf727825 */ /* 0x000fc800078e0272 */
[----:B------:R-:W-:-:S04]  /*5650*/  IMAD.WIDE R116, R191, 0x4, R116 ;  /* 0x00000004bf747825 */ /* 0x000fc800078e0274 */
[----:B------:R-:W-:-:S04]  /*5660*/  IMAD.WIDE R118, R191, 0x4, R118 ;  /* 0x00000004bf767825 */ /* 0x000fc800078e0276 */
[----:B------:R-:W-:-:S04]  /*5670*/  IMAD.WIDE R120, R191, 0x4, R120 ;  /* 0x00000004bf787825 */ /* 0x000fc800078e0278 */
[----:B----4-:R-:W-:-:S04]  /*5680*/  IMAD.WIDE R122, R191, 0x4, R122 ;  /* 0x00000004bf7a7825 */ /* 0x010fc800078e027a */
[----:B-----5:R-:W-:Y:S01]  /*5690*/  IMAD.WIDE R124, R191, 0x4, R124 ;  /* 0x00000004bf7c7825 */ /* 0x020fe200078e027c */
[----:B------:R-:W-:Y:S01]  /*56a0*/  SEL R191, RZ, 0x4, P1 ;  /* 0x00000004ffbf7807 */ /* 0x000fe20000800000 */
[----:B------:R-:W-:Y:S01]  /*56b0*/  BAR.SYNC.DEFER_BLOCKING 0x0 ;  /* 0x0000000000007b1d */ /* 0x000fe20000010000 */
[----:B------:R-:W-:Y:S02]  /*56c0*/  ISETP.GE.AND P1, PT, R251, R193, PT ;  /* 0x000000c1fb00720c */ /* 0x000fe40003f26270 */
[----:B------:R-:W-:-:S04]  /*56d0*/  SEL R191, R191, RZ, P2 ;  /* 0x000000ffbfbf7207 */ /* 0x000fc80001000000 */
[----:B------:R-:W-:Y:S02]  /*56e0*/  ISETP.NE.U32.AND P6, PT, R191, RZ, PT ;  /* 0x000000ffbf00720c */ /* 0x000fe40003fc5070 */
[----:B------:R-:W-:Y:S02]  /*56f0*/  SEL R191, RZ, 0x4, P1 ;  /* 0x00000004ffbf7807 */ /* 0x000fe40000800000 */
[----:B------:R-:W-:Y:S02]  /*5700*/  ISETP.GE.AND P1, PT, R238, R193, PT ;  /* 0x000000c1ee00720c */ /* 0x000fe40003f26270 */
[----:B------:R-:W-:-:S04]  /*5710*/  SEL R191, R191, RZ, P2 ;  /* 0x000000ffbfbf7207 */ /* 0x000fc80001000000 */
[----:B------:R-:W-:Y:S02]  /*5720*/  ISETP.NE.U32.AND P3, PT, R191, RZ, PT ;  /* 0x000000ffbf00720c */ /* 0x000fe40003f65070 */
[----:B------:R-:W-:Y:S02]  /*5730*/  SEL R191, RZ, 0x4, P1 ;  /* 0x00000004ffbf7807 */ /* 0x000fe40000800000 */
[-C--:B------:R-:W-:Y:S02]  /*5740*/  ISETP.GE.AND P1, PT, R237, R193.reuse, PT ;  /* 0x000000c1ed00720c */ /* 0x080fe40003f26270 */
[----:B------:R-:W-:Y:S01]  /*5750*/  SEL R191, R191, RZ, P2 ;  /* 0x000000ffbfbf7207 */ /* 0x000fe20001000000 */
[----:B------:R-:W-:Y:S01]  /*5760*/  @!PT LDS RZ, [RZ] ;  /* 0x00000000fffff984 */ /* 0x000fe20000000800 */
[----:B------:R-:W-:Y:S01]  /*5770*/  @!PT LDS RZ, [RZ] ;  /* 0x00000000fffff984 */ /* 0x000fe20000000800 */
[----:B------:R-:W-:Y:S01]  /*5780*/  @!PT LDS RZ, [RZ] ;  /* 0x00000000fffff984 */ /* 0x000fe20000000800 */
[----:B------:R4:W-:Y:S01]  /*5790*/  LDGSTS.E [R15+0x8000], desc[UR38][R62.64], P6 ;  /* 0x080000003e0f7fae */ /* 0x0009e2000b1a1026 */
[----:B------:R-:W-:Y:S02]  /*57a0*/  SEL R251, RZ, 0x4, P1 ;  /* 0x00000004fffb7807 */ /* 0x000fe40000800000 */
[----:B------:R-:W-:-:S02]  /*57b0*/  ISETP.GE.AND P1, PT, R243, R193, PT ;  /* 0x000000c1f300720c */ /* 0x000fc40003f26270 */
[C---:B------:R-:W-:Y:S01]  /*57c0*/  LOP3.LUT R243, R4.reuse, 0x24, RZ, 0xfc, !PT ;  /* 0x0000002404f37812 */ /* 0x040fe200078efcff */
[----:B------:R5:W-:Y:S01]  /*57d0*/  LDGSTS.E [R15+0x8008], desc[UR38][R64.64], P3 ;  /* 0x08008000400f7fae */ /* 0x000be200099a1026 */
[----:B------:R-:W-:Y:S02]  /*57e0*/  ISETP.NE.U32.AND P4, PT, R191, RZ, PT ;  /* 0x000000ffbf00720c */ /* 0x000fe40003f85070 */
[-C--:B------:R-:W-:Y:S02]  /*57f0*/  ISETP.GE.AND P5, PT, R243, R193.reuse, PT ;  /* 0x000000c1f300720c */ /* 0x080fe40003fa6270 */
[----:B------:R-:W-:Y:S02]  /*5800*/  LOP3.LUT R243, R4, 0x8, RZ, 0xfc, !PT ;  /* 0x0000000804f37812 */ /* 0x000fe400078efcff */
[----:B------:R-:W-:Y:S02]  /*5810*/  SEL R249, RZ, 0x4, P5 ;  /* 0x00000004fff97807 */ /* 0x000fe40002800000 */
[----:B------:R-:W-:-:S02]  /*5820*/  ISETP.GE.AND P5, PT, R242, R193, PT ;  /* 0x000000c1f200720c */ /* 0x000fc40003fa6270 */
[C---:B------:R-:W-:Y:S02]  /*5830*/  LOP3.LUT R242, R4.reuse, 0xa, RZ, 0xfc, !PT ;  /* 0x0000000a04f27812 */ /* 0x040fe400078efcff */
[----:B------:R-:W-:Y:S01]  /*5840*/  SEL R247, RZ, 0x4, P5 ;  /* 0x00000004fff77807 */ /* 0x000fe20002800000 */
[----:B------:R5:W-:Y:S01]  /*5850*/  LDGSTS.E [R15+0xa000], desc[UR38][R94.64], P4 ;  /* 0x0a0000005e0f7fae */ /* 0x000be2000a1a1026 */
[-C--:B------:R-:W-:Y:S02]  /*5860*/  ISETP.GE.AND P5, PT, R243, R193.reuse, PT ;  /* 0x000000c1f300720c */ /* 0x080fe40003fa6270 */
[----:B------:R-:W-:Y:S02]  /*5870*/  LOP3.LUT R243, R4, 0x28, RZ, 0xfc, !PT ;  /* 0x0000002804f37812 */ /* 0x000fe400078efcff */
[----:B------:R-:W-:Y:S02]  /*5880*/  SEL R248, RZ, 0x4, P5 ;  /* 0x00000004fff87807 */ /* 0x000fe40002800000 */
[----:B------:R-:W-:-:S02]  /*5890*/  ISETP.GE.AND P5, PT, R242, R193, PT ;  /* 0x000000c1f200720c */ /* 0x000fc40003fa6270 */
[C---:B------:R-:W-:Y:S02]  /*58a0*/  LOP3.LUT R242, R4.reuse, 0x2a, RZ, 0xfc, !PT ;  /* 0x0000002a04f27812 */ /* 0x040fe400078efcff */
[----:B------:R-:W-:Y:S02]  /*58b0*/  SEL R246, RZ, 0x4, P5 ;  /* 0x00000004fff67807 */ /* 0x000fe40002800000 */
        /* <DEDUP_REMOVED lines=10> */
[----:B------:R-:W-:Y:S02]  /*5960*/  SEL R191, RZ, 0x4, P1 ;  /* 0x00000004ffbf7807 */ /* 0x000fe40000800000 */
[----:B------:R-:W-:Y:S02]  /*5970*/  SEL R244, RZ, 0x4, P5 ;  /* 0x00000004fff47807 */ /* 0x000fe40002800000 */
[-C--:B------:R-:W-:Y:S02]  /*5980*/  ISETP.GE.AND P5, PT, R243, R193.reuse, PT ;  /* 0x000000c1f300720c */ /* 0x080fe40003fa6270 */
[----:B------:R-:W-:Y:S02]  /*5990*/  LOP3.LUT R243, R4, 0x2e, RZ, 0xfc, !PT ;  /* 0x0000002e04f37812 */ /* 0x000fe400078efcff */
[----:B------:R-:W-:Y:S02]  /*59a0*/  SEL R239, RZ, 0x4, P5 ;  /* 0x00000004ffef7807 */ /* 0x000fe40002800000 */
[----:B------:R-:W-:-:S02]  /*59b0*/  ISETP.GE.AND P5, PT, R243, R193, PT ;  /* 0x000000c1f300720c */ /* 0x000fc40003fa6270 */
[----:B------:R-:W-:Y:S02]  /*59c0*/  LOP3.LUT R242, R4, 0x10, RZ, 0xfc, !PT ;  /* 0x0000001004f27812 */ /* 0x000fe400078efcff */
[----:B------:R-:W-:Y:S02]  /*59d0*/  SEL R191, R191, RZ, P2 ;  /* 0x000000ffbfbf7207 */ /* 0x000fe40001000000 */
[----:B------:R-:W-:Y:S02]  /*59e0*/  SEL R243, RZ, 0x4, P5 ;  /* 0x00000004fff37807 */ /* 0x000fe40002800000 */
[----:B------:R-:W-:Y:S02]  /*59f0*/  ISETP.GE.AND P5, PT, R242, R193, PT ;  /* 0x000000c1f200720c */ /* 0x000fe40003fa6270 */
[----:B------:R-:W-:Y:S02]  /*5a00*/  ISETP.NE.U32.AND P1, PT, R191, RZ, PT ;  /* 0x000000ffbf00720c */ /* 0x000fe40003f25070 */
[----:B------:R-:W-:-:S02]  /*5a10*/  SEL R191, RZ, 0x4, P5 ;  /* 0x00000004ffbf7807 */ /* 0x000fc40002800000 */
[-C--:B------:R-:W-:Y:S02]  /*5a20*/  ISETP.GE.AND P5, PT, R192, R193.reuse, PT ;  /* 0x000000c1c000720c */ /* 0x080fe40003fa6270 */
[----:B------:R-:W-:Y:S02]  /*5a30*/  LOP3.LUT R242, R4, 0x30, RZ, 0xfc, !PT ;  /* 0x0000003004f27812 */ /* 0x000fe400078efcff */
[----:B------:R-:W-:Y:S02]  /*5a40*/  SEL R192, RZ, 0x4, P5 ;  /* 0x00000004ffc07807 */ /* 0x000fe40002800000 */
[----:B------:R-:W-:Y:S02]  /*5a50*/  ISETP.GE.AND P5, PT, R242, R193, PT ;  /* 0x000000c1f200720c */ /* 0x000fe40003fa6270 */
[----:B------:R-:W-:Y:S02]  /*5a60*/  SEL R251, R251, RZ, P2 ;  /* 0x000000fffbfb7207 */ /* 0x000fe40001000000 */
[----:B------:R-:W-:-:S02]  /*5a70*/  SEL R242, RZ, 0x4, P5 ;  /* 0x00000004fff27807 */ /* 0x000fc40002800000 */
[----:B------:R-:W-:Y:S02]  /*5a80*/  ISETP.NE.U32.AND P6, PT, R251, RZ, PT ;  /* 0x000000fffb00720c */ /* 0x000fe40003fc5070 */
[----:B------:R-:W-:Y:S02]  /*5a90*/  SEL R242, R242, RZ, P2 ;  /* 0x000000fff2f27207 */ /* 0x000fe40001000000 */
[----:B------:R-:W-:Y:S02]  /*5aa0*/  SEL R249, R249, RZ, P2 ;  /* 0x000000fff9f97207 */ /* 0x000fe40001000000 */
[----:B------:R-:W-:Y:S02]  /*5ab0*/  ISETP.NE.U32.AND P5, PT, R242, RZ, PT ;  /* 0x000000fff200720c */ /* 0x000fe40003fa5070 */
[C---:B------:R-:W-:Y:S02]  /*5ac0*/  LOP3.LUT R242, R4.reuse, 0x32, RZ, 0xfc, !PT ;  /* 0x0000003204f27812 */ /* 0x040fe400078efcff */
[----:B------:R-:W-:-:S02]  /*5ad0*/  LOP3.LUT R251, R4, 0x16, RZ, 0xfc, !PT ;  /* 0x0000001604fb7812 */ /* 0x000fc400078efcff */
[-C--:B------:R-:W-:Y:S01]  /*5ae0*/  ISETP.GE.AND P0, PT, R242, R193.reuse, PT ;  /* 0x000000c1f200720c */ /* 0x080fe20003f06270 */
[----:B------:R5:W-:Y:S01]  /*5af0*/  LDGSTS.E [R15+0xa008], desc[UR38][R96.64], P6 ;  /* 0x0a008000600f7fae */ /* 0x000be2000b1a1026 */
[----:B------:R-:W-:Y:S02]  /*5b00*/  ISETP.NE.U32.AND P3, PT, R250, RZ, PT ;  /* 0x000000fffa00720c */ /* 0x000fe40003f65070 */
[----:B------:R-:W-:Y:S01]  /*5b10*/  SEL R242, RZ, 0x4, P0 ;  /* 0x00000004fff27807 */ /* 0x000fe20000000000 */
[----:B------:R5:W-:Y:S01]  /*5b20*/  LDGSTS.E [R14+0x8000], desc[UR38][R66.64], P1 ;  /* 0x08000000420e7fae */ /* 0x000be200089a1026 */
[----:B------:R-:W-:Y:S02]  /*5b30*/  ISETP.GE.AND P0, PT, R252, R193, PT ;  /* 0x000000c1fc00720c */ /* 0x000fe40003f06270 */
[----:B------:R-:W-:Y:S02]  /*5b40*/  ISETP.NE.U32.AND P6, PT, R249, RZ, PT ;  /* 0x000000fff900720c */ /* 0x000fe40003fc5070 */
[----:B------:R-:W-:-:S02]  /*5b50*/  SEL R252, RZ, 0x4, P0 ;  /* 0x00000004fffc7807 */ /* 0x000fc40000000000 */
[----:B------:R-:W-:Y:S02]  /*5b60*/  ISETP.GE.AND P0, PT, R251, R193, PT ;  /* 0x000000c1fb00720c */ /* 0x000fe40003f06270 */
[----:B------:R-:W-:Y:S01]  /*5b70*/  SEL R252, R252, RZ, P2 ;  /* 0x000000fffcfc7207 */ /* 0x000fe20001000000 */
[----:B------:R5:W-:Y:S01]  /*5b80*/  LDGSTS.E [R14+0x8008], desc[UR38][R68.64], P3 ;  /* 0x08008000440e7fae */ /* 0x000be200099a1026 */
[----:B------:R-:W-:Y:S02]  /*5b90*/  SEL R251, RZ, 0x4, P0 ;  /* 0x00000004fffb7807 */ /* 0x000fe40000000000 */
[----:B------:R-:W-:Y:S02]  /*5ba0*/  ISETP.NE.U32.AND P4, PT, R252, RZ, PT ;  /* 0x000000fffc00720c */ /* 0x000fe40003f85070 */
[----:B------:R-:W-:Y:S01]  /*5bb0*/  LOP3.LUT R252, R4, 0x34, RZ, 0xfc, !PT ;  /* 0x0000003404fc7812 */ /* 0x000fe200078efcff */
[----:B------:R5:W-:Y:S01]  /*5bc0*/  LDGSTS.E [R14+0xa000], desc[UR38][R98.64], P6 ;  /* 0x0a000000620e7fae */ /* 0x000be2000b1a1026 */
[----:B------:R-:W-:-:S02]  /*5bd0*/  SEL R248, R248, RZ, P2 ;  /* 0x000000fff8f87207 */ /* 0x000fc40001000000 */
[-C--:B------:R-:W-:Y:S02]  /*5be0*/  ISETP.GE.AND P0, PT, R252, R193.reuse, PT ;  /* 0x000000c1fc00720c */ /* 0x080fe40003f06270 */
[----:B------:R-:W-:Y:S02]  /*5bf0*/  LOP3.LUT R252, R4, 0x36, RZ, 0xfc, !PT ;  /* 0x0000003604fc7812 */ /* 0x000fe400078efcff */
[----:B------:R-:W-:Y:S02]  /*5c00*/  SEL R249, RZ, 0x4, P0 ;  /* 0x00000004fff97807 */ /* 0x000fe40000000000 */
[----:B------:R-:W-:Y:S02]  /*5c10*/  ISETP.GE.AND P0, PT, R252, R193, PT ;  /* 0x000000c1fc00720c */ /* 0x000fe40003f06270 */
[----:B------:R-:W-:Y:S02]  /*5c20*/  SEL R247, R247, RZ, P2 ;  /* 0x000000fff7f77207 */ /* 0x000fe40001000000 */
[----:B------:R-:W-:-:S02]  /*5c30*/  ISETP.NE.U32.AND P6, PT, R248, RZ, PT ;  /* 0x000000fff800720c */ /* 0x000fc40003fc5070 */
[----:B------:R-:W-:Y:S02]  /*5c40*/  SEL R248, RZ, 0x4, P0 ;  /* 0x00000004fff87807 */ /* 0x000fe40000000000 */
[----:B------:R-:W-:Y:S02]  /*5c50*/  ISETP.NE.U32.AND P0, PT, R247, RZ, PT ;  /* 0x000000fff700720c */ /* 0x000fe40003f05070 */
[----:B------:R-:W-:Y:S02]  /*5c60*/  LOP3.LUT R252, R4, 0x18, RZ, 0xfc, !PT ;  /* 0x0000001804fc7812 */ /* 0x000fe400078efcff */
[----:B------:R-:W-:Y:S02]  /*5c70*/  SEL R241, R241, RZ, P2 ;  /* 0x000000fff1f17207 */ /* 0x000fe40001000000 */
[----:B------:R-:W-:Y:S02]  /*5c80*/  SEL R246, R246, RZ, P2 ;  /* 0x000000fff6f67207 */ /* 0x000fe40001000000 */
[----:B------:R-:W-:-:S02]  /*5c90*/  SEL R251, R251, RZ, P2 ;  /* 0x000000fffbfb7207 */ /* 0x000fc40001000000 */
[----:B------:R-:W-:Y:S02]  /*5ca0*/  SEL R240, R240, RZ, P2 ;  /* 0x000000fff0f07207 */ /* 0x000fe40001000000 */
[----:B------:R-:W-:Y:S01]  /*5cb0*/  ISETP.NE.U32.AND P1, PT, R251, RZ, PT ;  /* 0x000000fffb00720c */ /* 0x000fe20003f25070 */
[----:B------:R5:W-:Y:S01]  /*5cc0*/  LDGSTS.E [R14+0xa008], desc[UR38][R100.64], P0 ;  /* 0x0a008000640e7fae */ /* 0x000be200081a1026 */
[----:B------:R-:W-:Y:S02]  /*5cd0*/  ISETP.GE.AND P0, PT, R252, R193, PT ;  /* 0x000000c1fc00720c */ /* 0x000fe40003f06270 */
[----:B------:R-:W-:Y:S01]  /*5ce0*/  LOP3.LUT R251, R4, 0x1a, RZ, 0xfc, !PT ;  /* 0x0000001a04fb7812 */ /* 0x000fe200078efcff */
[----:B------:R5:W-:Y:S01]  /*5cf0*/  LDGSTS.E [R13+0x8000], desc[UR38][R70.64], P6 ;  /* 0x08000000460d7fae */ /* 0x000be2000b1a1026 */
[----:B------:R-:W-:Y:S02]  /*5d00*/  ISETP.NE.U32.AND P6, PT, R241, RZ, PT ;  /* 0x000000fff100720c */ /* 0x000fe40003fc5070 */
[----:B------:R-:W-:-:S02]  /*5d10*/  SEL R241, RZ, 0x4, P0 ;  /* 0x00000004fff17807 */ /* 0x000fc40000000000 */
[----:B------:R-:W-:Y:S02]  /*5d20*/  ISETP.NE.U32.AND P0, PT, R246, RZ, PT ;  /* 0x000000fff600720c */ /* 0x000fe40003f05070 */
[----:B------:R-:W-:Y:S02]  /*5d30*/  SEL R245, R245, RZ, P2 ;  /* 0x000000fff5f57207 */ /* 0x000fe40001000000 */
[----:B------:R-:W-:Y:S02]  /*5d40*/  LOP3.LUT R247, R4, 0x38, RZ, 0xfc, !PT ;  /* 0x0000003804f77812 */ /* 0x000fe400078efcff */
[----:B------:R-:W-:Y:S02]  /*5d50*/  SEL R239, R239, RZ, P2 ;  /* 0x000000ffefef7207 */ /* 0x000fe40001000000 */
[----:B------:R-:W-:Y:S02]  /*5d60*/  SEL R244, R244, RZ, P2 ;  /* 0x000000fff4f47207 */ /* 0x000fe40001000000 */
[----:B------:R-:W-:-:S02]  /*5d70*/  LOP3.LUT R250, R4, 0x3a, RZ, 0xfc, !PT ;  /* 0x0000003a04fa7812 */ /* 0x000fc400078efcff */
[----:B------:R-:W-:Y:S01]  /*5d80*/  SEL R191, R191, RZ, P2 ;  /* 0x000000ffbfbf7207 */ /* 0x000fe20001000000 */
[----:B------:R5:W-:Y:S01]  /*5d90*/  LDGSTS.E [R13+0x8008], desc[UR38][R72.64], P0 ;  /* 0x08008000480d7fae */ /* 0x000be200081a1026 */
[----:B------:R-:W-:Y:S02]  /*5da0*/  ISETP.GE.AND P0, PT, R251, R193, PT ;  /* 0x000000c1fb00720c */ /* 0x000fe40003f06270 */
[----:B------:R-:W-:Y:S01]  /*5db0*/  SEL R243, R243, RZ, P2 ;  /* 0x000000fff3f37207 */ /* 0x000fe20001000000 */
[----:B------:R5:W-:Y:S01]  /*5dc0*/  LDGSTS.E [R13+0xa000], desc[UR38][R102.64], P6 ;  /* 0x0a000000660d7fae */ /* 0x000be2000b1a1026 */
[----:B------:R-:W-:Y:S02]  /*5dd0*/  ISETP.NE.U32.AND P6, PT, R240, RZ, PT ;  /* 0x000000fff000720c */ /* 0x000fe40003fc5070 */
[----:B------:R-:W-:Y:S02]  /*5de0*/  SEL R240, RZ, 0x4, P0 ;  /* 0x00000004fff07807 */ /* 0x000fe40000000000 */
[----:B------:R-:W-:-:S02]  /*5df0*/  ISETP.NE.U32.AND P0, PT, R245, RZ, PT ;  /* 0x000000fff500720c */ /* 0x000fc40003f05070 */
[----:B------:R-:W-:Y:S02]  /*5e00*/  SEL R192, R192, RZ, P2 ;  /* 0x000000ffc0c07207 */ /* 0x000fe40001000000 */
[----:B------:R-:W-:Y:S02]  /*5e10*/  SEL R249, R249, RZ, P2 ;  /* 0x000000fff9f97207 */ /* 0x000fe40001000000 */
[----:B------:R-:W-:Y:S02]  /*5e20*/  SEL R242, R242, RZ, P2 ;  /* 0x000000fff2f27207 */ /* 0x000fe40001000000 */
[----:B------:R-:W-:Y:S02]  /*5e30*/  ISETP.NE.U32.AND P3, PT, R249, RZ, PT ;  /* 0x000000fff900720c */ /* 0x000fe40003f65070 */
[C---:B------:R-:W-:Y:S02]  /*5e40*/  LOP3.LUT R249, R4.reuse, 0x1e, RZ, 0xfc, !PT ;  /* 0x0000001e04f97812 */ /* 0x040fe400078efcff */
[----:B------:R-:W-:Y:S01]  /*5e50*/  LOP3.LUT R246, R4, 0x3c, RZ, 0xfc, !PT ;  /* 0x0000003c04f67812 */ /* 0x000fe200078efcff */
[----:B------:R5:W-:Y:S01]  /*5e60*/  LDGSTS.E [R13+0xa008], desc[UR38][R104.64], P0 ;  /* 0x0a008000680d7fae */ /* 0x000be200081a1026 */
[----:B------:R-:W-:-:S02]  /*5e70*/  ISETP.GE.AND P0, PT, R247, R193, PT ;  /* 0x000000c1f700720c */ /* 0x000fc40003f06270 */
[----:B------:R-:W-:Y:S01]  /*5e80*/  SEL R248, R248, RZ, P2 ;  /* 0x000000fff8f87207 */ /* 0x000fe20001000000 */
[----:B------:R5:W-:Y:S01]  /*5e90*/  LDGSTS.E [R12+0x8000], desc[UR38][R74.64], P6 ;  /* 0x080000004a0c7fae */ /* 0x000be2000b1a1026 */
[----:B------:R-:W-:Y:S02]  /*5ea0*/  ISETP.NE.U32.AND P6, PT, R239, RZ, PT ;  /* 0x000000ffef00720c */ /* 0x000fe40003fc5070 */
[----:B------:R-:W-:Y:S02]  /*5eb0*/  SEL R239, RZ, 0x4, P0 ;  /* 0x00000004ffef7807 */ /* 0x000fe40000000000 */
[----:B------:R-:W-:Y:S02]  /*5ec0*/  ISETP.NE.U32.AND P0, PT, R244, RZ, PT ;  /* 0x000000fff400720c */ /* 0x000fe40003f05070 */
[----:B------:R-:W-:Y:S02]  /*5ed0*/  SEL R241, R241, RZ, P2 ;  /* 0x000000fff1f17207 */ /* 0x000fe40001000000 */
[----:B------:R-:W-:-:S02]  /*5ee0*/  SEL R240, R240, RZ, P2 ;  /* 0x000000fff0f07207 */ /* 0x000fc40001000000 */
[----:B------:R-:W-:-:S07]  /*5ef0*/  SEL R239, R239, RZ, P2 ;  /* 0x000000ffefef7207 */ /* 0x000fce0001000000 */
[----:B------:R5:W-:Y:S01]  /*5f00*/  LDGSTS.E [R12+0x8008], desc[UR38][R76.64], P0 ;  /* 0x080080004c0c7fae */ /* 0x000be200081a1026 */
[----:B------:R-:W-:Y:S02]  /*5f10*/  ISETP.GE.AND P0, PT, R250, R193, PT ;  /* 0x000000c1fa00720c */ /* 0x000fe40003f06270 */
[----:B------:R-:W-:Y:S01]  /*5f20*/  LOP3.LUT R250, R4, 0x1c, RZ, 0xfc, !PT ;  /* 0x0000001c04fa7812 */ /* 0x000fe200078efcff */
[----:B------:R5:W-:Y:S01]  /*5f30*/  LDGSTS.E [R12+0xa000], desc[UR38][R106.64], P6 ;  /* 0x0a0000006a0c7fae */ /* 0x000be2000b1a1026 */
[----:B------:R-:W-:Y:S02]  /*5f40*/  ISETP.NE.U32.AND P6, PT, R191, RZ, PT ;  /* 0x000000ffbf00720c */ /* 0x000fe40003fc5070 */
[----:B------:R-:W-:Y:S02]  /*5f50*/  SEL R191, RZ, 0x4, P0 ;  /* 0x00000004ffbf7807 */ /* 0x000fe40000000000 */
[----:B------:R-:W-:Y:S02]  /*5f60*/  ISETP.NE.U32.AND P0, PT, R243, RZ, PT ;  /* 0x000000fff300720c */ /* 0x000fe40003f05070 */
[----:B------:R-:W-:-:S11]  /*5f70*/  SEL R191, R191, RZ, P2 ;  /* 0x000000ffbfbf7207 */ /* 0x000fd60001000000 */
[----:B------:R5:W-:Y:S01]  /*5f80*/  LDGSTS.E [R12+0xa008], desc[UR38][R108.64], P0 ;  /* 0x0a0080006c0c7fae */ /* 0x000be200081a1026 */
[----:B------:R-:W-:-:S03]  /*5f90*/  ISETP.NE.U32.AND P0, PT, R191, RZ, PT ;  /* 0x000000ffbf00720c */ /* 0x000fc60003f05070 */
[----:B------:R5:W-:Y:S01]  /*5fa0*/  LDGSTS.E [R11+0x8000], desc[UR38][R78.64], P6 ;  /* 0x080000004e0b7fae */ /* 0x000be2000b1a1026 */
[----:B------:R-:W-:-:S04]  /*5fb0*/  ISETP.GE.AND P6, PT, R250, R193, PT ;  /* 0x000000c1fa00720c */ /* 0x000fc80003fc6270 */
[----:B------:R-:W-:Y:S02]  /*5fc0*/  SEL R191, RZ, 0x4, P6 ;  /* 0x00000004ffbf7807 */ /* 0x000fe40003000000 */
[----:B------:R-:W-:Y:S02]  /*5fd0*/  ISETP.GE.AND P6, PT, R249, R193, PT ;  /* 0x000000c1f900720c */ /* 0x000fe40003fc6270 */
[----:B------:R-:W-:Y:S02]  /*5fe0*/  SEL R191, R191, RZ, P2 ;  /* 0x000000ffbfbf7207 */ /* 0x000fe40001000000 */
[----:B------:R-:W-:Y:S02]  /*5ff0*/  @P0 LOP3.LUT R61, R61, 0x10000, RZ, 0xfc, !PT ;  /* 0x000100003d3d0812 */ /* 0x000fe400078efcff */
[----:B------:R-:W-:-:S13]  /*6000*/  ISETP.NE.U32.AND P0, PT, R192, RZ, PT ;  /* 0x000000ffc000720c */ /* 0x000fda0003f05070 */
[----:B------:R5:W-:Y:S01]  /*6010*/  LDGSTS.E [R11+0x8008], desc[UR38][R80.64], P0 ;  /* 0x08008000500b7fae */ /* 0x000be200081a1026 */
[----:B------:R-:W-:-:S03]  /*6020*/  ISETP.NE.U32.AND P0, PT, R242, RZ, PT ;  /* 0x000000fff200720c */ /* 0x000fc60003f05070 */
[----:B------:R5:W-:Y:S01]  /*6030*/  LDGSTS.E [R11+0xa000], desc[UR38][R110.64], P5 ;  /* 0x0a0000006e0b7fae */ /* 0x000be2000a9a1026 */
[----:B------:R-:W-:Y:S02]  /*6040*/  ISETP.NE.U32.AND P5, PT, R191, RZ, PT ;  /* 0x000000ffbf00720c */ /* 0x000fe40003fa5070 */
[----:B------:R-:W-:Y:S02]  /*6050*/  SEL R191, RZ, 0x4, P6 ;  /* 0x00000004ffbf7807 */ /* 0x000fe40003000000 */
[----:B------:R-:W-:Y:S02]  /*6060*/  ISETP.GE.AND P6, PT, R246, R193, PT ;  /* 0x000000c1f600720c */ /* 0x000fe40003fc6270 */
[----:B------:R-:W-:Y:S02]  /*6070*/  SEL R191, R191, RZ, P2 ;  /* 0x000000ffbfbf7207 */ /* 0x000fe40001000000 */
[----:B------:R-:W-:Y:S01]  /*6080*/  LOP3.LUT R246, R4, 0x3e, RZ, 0xfc, !PT ;  /* 0x0000003e04f67812 */ /* 0x000fe200078efcff */
[----:B------:R5:W-:Y:S01]  /*6090*/  LDGSTS.E [R11+0xa008], desc[UR38][R112.64], P0 ;  /* 0x0a008000700b7fae */ /* 0x000be200081a1026 */
[----:B------:R-:W-:-:S03]  /*60a0*/  ISETP.NE.U32.AND P0, PT, R241, RZ, PT ;  /* 0x000000fff100720c */ /* 0x000fc60003f05070 */
[----:B------:R5:W-:Y:S01]  /*60b0*/  LDGSTS.E [R10+0x8000], desc[UR38][R82.64], P4 ;  /* 0x08000000520a7fae */ /* 0x000be2000a1a1026 */
[----:B------:R-:W-:Y:S02]  /*60c0*/  ISETP.NE.U32.AND P4, PT, R191, RZ, PT ;  /* 0x000000ffbf00720c */ /* 0x000fe40003f85070 */
[----:B------:R-:W-:Y:S01]  /*60d0*/  SEL R191, RZ, 0x4, P6 ;  /* 0x00000004ffbf7807 */ /* 0x000fe20003000000 */
[----:B------:R5:W-:Y:S01]  /*60e0*/  LDGSTS.E [R10+0x8008], desc[UR38][R84.64], P1 ;  /* 0x08008000540a7fae */ /* 0x000be200089a1026 */
[----:B------:R-:W-:Y:S02]  /*60f0*/  ISETP.NE.U32.AND P6, PT, R248, RZ, PT ;  /* 0x000000fff800720c */ /* 0x000fe40003fc5070 */
[----:B------:R-:W-:Y:S01]  /*6100*/  SEL R191, R191, RZ, P2 ;  /* 0x000000ffbfbf7207 */ /* 0x000fe20001000000 */
[----:B------:R5:W-:Y:S01]  /*6110*/  LDGSTS.E [R10+0xa000], desc[UR38][R114.64], P3 ;  /* 0x0a000000720a7fae */ /* 0x000be200099a1026 */
[----:B------:R-:W-:Y:S01]  /*6120*/  ISETP.GE.AND P3, PT, R246, R193, PT ;  /* 0x000000c1f600720c */ /* 0x000fe20003f66270 */
[----:B------:R-:W-:Y:S01]  /*6130*/  VIADD R246, R49, 0x3f ;  /* 0x0000003f31f67836 */ /* 0x000fe20000000000 */
[----:B------:R-:W-:-:S02]  /*6140*/  ISETP.NE.U32.AND P1, PT, R191, RZ, PT ;  /* 0x000000ffbf00720c */ /* 0x000fc40003f25070 */
[----:B------:R-:W-:-:S04]  /*6150*/  SEL R191, RZ, 0x4, P3 ;  /* 0x00000004ffbf7807 */ /* 0x000fc80001800000 */
[----:B------:R-:W-:Y:S01]  /*6160*/  SEL R191, R191, RZ, P2 ;  /* 0x000000ffbfbf7207 */ /* 0x000fe20001000000 */
[----:B------:R5:W-:Y:S01]  /*6170*/  LDGSTS.E [R10+0xa008], desc[UR38][R116.64], P6 ;  /* 0x0a008000740a7fae */ /* 0x000be2000b1a1026 */
[----:B------:R-:W-:Y:S02]  /*6180*/  ISETP.GE.AND P6, PT, R227, R193, PT ;  /* 0x000000c1e300720c */ /* 0x000fe40003fc6270 */
[----:B------:R-:W-:Y:S01]  /*6190*/  ISETP.NE.U32.AND P3, PT, R191, RZ, PT ;  /* 0x000000ffbf00720c */ /* 0x000fe20003f65070 */
[----:B------:R5:W-:Y:S01]  /*61a0*/  LDGSTS.E [R9+0x8000], desc[UR38][R86.64], P0 ;  /* 0x0800000056097fae */ /* 0x000be200081a1026 */
[----:B------:R-:W-:Y:S02]  /*61b0*/  ISETP.NE.U32.AND P0, PT, R240, RZ, PT ;  /* 0x000000fff000720c */ /* 0x000fe40003f05070 */
[----:B------:R-:W-:Y:S02]  /*61c0*/  SEL R191, RZ, 0x4, P6 ;  /* 0x00000004ffbf7807 */ /* 0x000fe40003000000 */
[----:B------:R-:W-:-:S02]  /*61d0*/  ISETP.NE.U32.AND P6, PT, R239, RZ, PT ;  /* 0x000000ffef00720c */ /* 0x000fc40003fc5070 */
[----:B------:R-:W-:-:S04]  /*61e0*/  SEL R191, R191, RZ, P2 ;  /* 0x000000ffbfbf7207 */ /* 0x000fc80001000000 */
[----:B------:R-:W-:-:S03]  /*61f0*/  ISETP.NE.U32.AND P2, PT, R191, RZ, PT ;  /* 0x000000ffbf00720c */ /* 0x000fc60003f45070 */
[----:B------:R5:W-:Y:S01]  /*6200*/  LDGSTS.E [R9+0x8008], desc[UR38][R88.64], P0 ;  /* 0x0800800058097fae */ /* 0x000be200081a1026 */
[----:B------:R-:W-:Y:S01]  /*6210*/  LOP3.LUT P0, RZ, R61, 0x10000, RZ, 0xc0, !PT ;  /* 0x000100003dff7812 */ /* 0x000fe2000780c0ff */
[----:B------:R-:W-:Y:S02]  /*6220*/  IMAD.U32 R61, RZ, RZ, UR23 ;  /* 0x00000017ff3d7e24 */ /* 0x000fe4000f8e00ff */
[----:B------:R5:W-:Y:S02]  /*6230*/  LDGSTS.E [R9+0xa000], desc[UR38][R118.64], P6 ;  /* 0x0a00000076097fae */ /* 0x000be4000b1a1026 */
[----:B------:R-:W-:-:S04]  /*6240*/  IMAD.WIDE R126, R61, 0x4, R126 ;  /* 0x000000043d7e7825 */ /* 0x000fc800078e027e */
[----:B-1----:R-:W-:-:S04]  /*6250*/  IMAD.WIDE R134, R61, 0x4, R134 ;  /* 0x000000043d867825 */ /* 0x002fc800078e0286 */
[----:B------:R5:W-:Y:S01]  /*6260*/  LDGSTS.E [R9+0xa008], desc[UR38][R120.64], P0 ;  /* 0x0a00800078097fae */ /* 0x000be200081a1026 */
[C---:B------:R-:W-:Y:S01]  /*6270*/  IMAD.WIDE R142, R61.reuse, 0x4, R142 ;  /* 0x000000043d8e7825 */ /* 0x040fe200078e028e */
[----:B------:R-:W-:Y:S02]  /*6280*/  ISETP.NE.U32.AND P0, PT, RZ, UR16, PT ;  /* 0x00000010ff007c0c */ /* 0x000fe4000bf05070 */
[----:B------:R5:W-:Y:S01]  /*6290*/  LDGSTS.E [R8+0x8000], desc[UR38][R90.64], P5 ;  /* 0x080000005a087fae */ /* 0x000be2000a9a1026 */
[----:B------:R-:W-:-:S03]  /*62a0*/  IMAD.WIDE R150, R61, 0x4, R150 ;  /* 0x000000043d967825 */ /* 0x000fc600078e0296 */
[----:B------:R5:W-:Y:S01]  /*62b0*/  LDGSTS.E [R8+0x8008], desc[UR38][R92.64], P4 ;  /* 0x080080005c087fae */ /* 0x000be2000a1a1026 */
[----:B------:R-:W-:-:S03]  /*62c0*/  IMAD.WIDE R158, R61, 0x4, R158 ;  /* 0x000000043d9e7825 */ /* 0x000fc600078e029e */
[----:B------:R5:W-:Y:S01]  /*62d0*/  LDGSTS.E [R8+0xa000], desc[UR38][R122.64], P1 ;  /* 0x0a0000007a087fae */ /* 0x000be200089a1026 */
[C---:B------:R-:W-:Y:S01]  /*62e0*/  IMAD.WIDE R166, R61.reuse, 0x4, R166 ;  /* 0x000000043da67825 */ /* 0x040fe200078e02a6 */
[----:B------:R-:W-:Y:S02]  /*62f0*/  ISETP.LT.OR P1, PT, R246, 0x40, P0 ;  /* 0x00000040f600780c */ /* 0x000fe40000721670 */
[----:B------:R5:W-:Y:S01]  /*6300*/  LDGSTS.E [R8+0xa008], desc[UR38][R124.64], P3 ;  /* 0x0a0080007c087fae */ /* 0x000be200099a1026 */
[----:B------:R-:W-:-:S03]  /*6310*/  IMAD.WIDE R174, R61, 0x4, R174 ;  /* 0x000000043dae7825 */ /* 0x000fc600078e02ae */
[----:B------:R-:W0:Y:S01]  /*6320*/  LDGDEPBAR ;  /* 0x00000000000079af */ /* 0x000e220000000000 */
[----:B------:R-:W-:-:S03]  /*6330*/  IMAD.WIDE R182, R61, 0x4, R182 ;  /* 0x000000043db67825 */ /* 0x000fc600078e02b6 */
[----:B------:R5:W-:Y:S01]  /*6340*/  LDGSTS.E [R7+0x18000], desc[UR38][R126.64], P2 ;  /* 0x180000007e077fae */ /* 0x000be200091a1026 */
        /* <DEDUP_REMOVED lines=34> */
[----:B--2---:R-:W-:-:S03]  /*6570*/  IMAD.WIDE R140, R61, 0x4, R140 ;  /* 0x000000043d8c7825 */ /* 0x004fc600078e028c */
[----:B------:R5:W-:Y:S01]  /*6580*/  LDGSTS.E [R5+0x18a00], desc[UR38][R146.64], P2 ;  /* 0x18a0000092057fae */ /* 0x000be200091a1026 */
[----:B---3--:R-:W-:-:S03]  /*6590*/  IMAD.WIDE R148, R61, 0x4, R148 ;  /* 0x000000043d947825 */ /* 0x008fc600078e0294 */
        /* <DEDUP_REMOVED lines=18> */
[----:B----4-:R-:W-:-:S03]  /*66c0*/  IADD3 R62, P2, PT, R62, UR37, RZ ;  /* 0x000000253e3e7c10 */ /* 0x010fc6000ff5e0ff */
[----:B------:R-:W0:Y:S01]  /*66d0*/  LDGDEPBAR ;  /* 0x00000000000079af */ /* 0x000e220000000000 */
[----:B------:R-:W-:Y:S01]  /*66e0*/  IADD3.X R63, PT, PT, R63, UR40, RZ, P2, !PT ;  /* 0x000000283f3f7c10 */ /* 0x000fe200097fe4ff */
[----:B------:R-:W-:-:S04]  /*66f0*/  DEPBAR.LE SB0, 0x4 ;  /* 0x000081000000791a */ /* 0x000fc80000000000 */
[----:B------:R-:W-:Y:S06]  /*6700*/  BAR.SYNC.DEFER_BLOCKING 0x0 ;  /* 0x0000000000007b1d */ /* 0x000fec0000010000 */
[----:B-----5:R-:W-:Y:S05]  /*6710*/  @P1 BRA `(.L_x_6) ;  /* 0x0000000000d81947 */ /* 0x020fea0003800000 */
[----:B------:R-:W-:Y:S02]  /*6720*/  USHF.R.U32.HI UR18, URZ, 0x4, UR12 ;  /* 0x00000004ff127899 */ /* 0x000fe4000801160c */
[----:B------:R-:W-:Y:S02]  /*6730*/  UIADD3 UR5, UPT, UPT, UR12, 0x10000, URZ ;  /* 0x000100000c057890 */ /* 0x000fe4000fffe0ff */
[----:B------:R-:W-:Y:S02]  /*6740*/  USGXT.U32 UR18, UR18, 0xe ;  /* 0x0000000e1212789a */ /* 0x000fe40008000000 */
[----:B------:R-:W-:Y:S02]  /*6750*/  USHF.R.U32.HI UR5, URZ, 0x4, UR5 ;  /* 0x00000004ff057899 */ /* 0x000fe40008011605 */
[----:B------:R-:W-:Y:S02]  /*6760*/  UIADD3 UR34, UP1, UPT, UR18, 0x2, URZ ;  /* 0x0000000212227890 */ /* 0x000fe4000ff3e0ff */
[----:B------:R-:W-:Y:S01]  /*6770*/  USGXT.U32 UR16, UR5, 0xe ;  /* 0x0000000e0510789a */ /* 0x000fe20008000000 */
[----:B------:R-:W-:Y:S01]  /*6780*/  UMOV UR4, URZ ;  /* 0x000000ff00047c82 */ /* 0x000fe20008000000 */
[----:B------:R-:W-:Y:S01]  /*6790*/  UMOV UR6, URZ ;  /* 0x000000ff00067c82 */ /* 0x000fe20008000000 */
[----:B------:R-:W-:-:S02]  /*67a0*/  UIADD3.X UR35, UPT, UPT, UR4, 0x40004040, URZ, UP1, !UPT ;  /* 0x4000404004237890 */ /* 0x000fc40008ffe4ff */
[----:B------:R-:W-:Y:S01]  /*67b0*/  UIADD3 UR48, UP1, UPT, UR16, 0x2, URZ ;  /* 0x0000000210307890 */ /* 0x000fe2000ff3e0ff */
[----:B------:R-:W-:Y:S01]  /*67c0*/  UMOV UR4, UR15 ;  /* 0x0000000f00047c82 */ /* 0x000fe20008000000 */
[----:B------:R-:W-:Y:S02]  /*67d0*/  UMOV UR5, URZ ;  /* 0x000000ff00057c82 */ /* 0x000fe40008000000 */
[----:B------:R-:W-:Y:S01]  /*67e0*/  UIADD3.X UR49, UPT, UPT, UR6, 0x40004040, URZ, UP1, !UPT ;  /* 0x4000404006317890 */ /* 0x000fe20008ffe4ff */
[----:B------:R-:W-:Y:S01]  /*67f0*/  UMOV UR36, UR4 ;  /* 0x0000000400247c82 */ /* 0x000fe20008000000 */
[----:B------:R-:W-:Y:S02]  /*6800*/  UIADD3.64 UR4, UPT, UPT, UR34, 0x2, URZ ;  /* 0x0000000222047897 */ /* 0x000fe4000fffe0ff */
[----:B------:R-:W-:Y:S02]  /*6810*/  UIADD3.64 UR58, UPT, UPT, UR48, 0x2, URZ ;  /* 0x00000002303a7897 */ /* 0x000fe4000fffe0ff */
[----:B------:R-:W-:-:S02]  /*6820*/  UIADD3.64 UR6, UPT, UPT, UR34, 0x4, URZ ;  /* 0x0000000422067897 */ /* 0x000fc4000fffe0ff */
[----:B------:R-:W-:Y:S02]  /*6830*/  UIADD3.64 UR60, UPT, UPT, UR48, 0x4, URZ ;  /* 0x00000004303c7897 */ /* 0x000fe4000fffe0ff */
[----:B------:R-:W-:Y:S02]  /*6840*/  UIADD3.64 UR50, UPT, UPT, UR34, 0x1fe, URZ ;  /* 0x000001fe22327897 */ /* 0x000fe4000fffe0ff */
[----:B------:R-:W-:Y:S02]  /*6850*/  UIADD3.64 UR62, UPT, UPT, UR48, 0x1fe, URZ ;  /* 0x000001fe303e7897 */ /* 0x000fe4000fffe0ff */
[----:B------:R-:W-:Y:S02]  /*6860*/  UIADD3.64 UR52, UPT, UPT, UR34, 0x200, URZ ;  /* 0x0000020022347897 */ /* 0x000fe4000fffe0ff */
[----:B------:R-:W-:Y:S02]  /*6870*/  UIADD3.64 UR64, UPT, UPT, UR48, 0x200, URZ ;  /* 0x0000020030407897 */ /* 0x000fe4000fffe0ff */
[----:B------:R-:W-:-:S02]  /*6880*/  UIADD3.64 UR54, UPT, UPT, UR34, 0x202, URZ ;  /* 0x0000020222367897 */ /* 0x000fc4000fffe0ff */
[----:B------:R-:W-:Y:S01]  /*6890*/  UIADD3.64 UR66, UPT, UPT, UR48, 0x202, URZ ;  /* 0x0000020230427897 */ /* 0x000fe2000fffe0ff */
[----:B------:R-:W-:Y:S01]  /*68a0*/  UMOV UR44, 0x0 ;  /* 0x00000000002c7882 */ /* 0x000fe20000000000 */
[----:B------:R-:W-:Y:S01]  /*68b0*/  UMOV UR45, 0x4100910 ;  /* 0x04100910002d7882 */ /* 0x000fe20000000000 */
[----:B------:R-:W-:Y:S01]  /*68c0*/  UIADD3.64 UR56, UPT, UPT, UR34, 0x204, URZ ;  /* 0x0000020422387897 */ /* 0x000fe2000fffe0ff */
[----:B------:R-:W-:Y:S01]  /*68d0*/  UMOV UR19, 0x40004040 ;  /* 0x4000404000137882 */ /* 0x000fe20000000000 */
[----:B------:R-:W-:Y:S01]  /*68e0*/  UIADD3.64 UR68, UPT, UPT, UR48, 0x204, URZ ;  /* 0x0000020430447897 */ /* 0x000fe2000fffe0ff */
[----:B------:R-:W-:Y:S01]  /*68f0*/  UMOV UR17, 0x40004040 ;  /* 0x4000404000117882 */ /* 0x000fe20000000000 */
[----:B------:R-:W-:Y:S01]  /*6900*/  UMOV UR42, 0x0 ;  /* 0x00000000002a7882 */ /* 0x000fe20000000000 */
[----:B------:R-:W-:Y:S01]  /*6910*/  UMOV UR43, 0x4100910 ;  /* 0x04100910002b7882 */ /* 0x000fe20000000000 */
[----:B------:R-:W-:Y:S01]  /*6920*/  UMOV UR32, 0x0 ;  /* 0x0000000000207882 */ /* 0x000fe20000000000 */
[----:B------:R-:W-:Y:S01]  /*6930*/  UMOV UR33, 0x4100910 ;  /* 0x0410091000217882 */ /* 0x000fe20000000000 */
[----:B------:R1:W-:Y:S01]  /*6940*/  UTCHMMA gdesc[UR18], gdesc[UR16], tmem[UR13], tmem[UR44], idesc[UR45], !UPT ;  /* 0x00ff2c10120075ea */ /* 0x0003e2000f80000d */
[----:B------:R-:W-:Y:S01]  /*6950*/  UMOV UR30, 0x0 ;  /* 0x00000000001e7882 */ /* 0x000fe20000000000 */
[----:B------:R-:W-:Y:S01]  /*6960*/  UMOV UR31, 0x4100910 ;  /* 0x04100910001f7882 */ /* 0x000fe20000000000 */
[----:B------:R1:W-:Y:S01]  /*6970*/  UTCHMMA gdesc[UR34], gdesc[UR48], tmem[UR13], tmem[UR42], idesc[UR43], UPT ;  /* 0x00ff2a30220075ea */ /* 0x0003e2000b80000d */
        /* <DEDUP_REMOVED lines=12> */
[----:B------:R1:W-:Y:S01]  /*6a40*/  UTCHMMA gdesc[UR54], gdesc[UR66], tmem[UR13], tmem[UR24], idesc[UR25], UPT ;  /* 0x00ff1842360075ea */ /* 0x0003e2000b80000d */
[----:B------:R1:W-:Y:S01]  /*6a50*/  UTCHMMA gdesc[UR56], gdesc[UR68], tmem[UR13], tmem[UR46], idesc[UR47], UPT ;  /* 0x00ff2e44380075ea */ /* 0x0003e2000b80000d */
[----:B------:R1:W-:Y:S01]  /*6a60*/  UTCBAR [UR36], URZ ;  /* 0x000000ff240073e9 */ /* 0x0003e200080000ff */
[----:B------:R-:W-:Y:S01]  /*6a70*/  NOP ;  /* 0x0000000000007918 */ /* 0x000fe20000000000 */
.L_x_6:
[----:B------:R-:W-:Y:S01]  /*6a80*/  VIADD R61, R49, 0xffffff40 ;  /* 0xffffff40313d7836 */ /* 0x000fe20000000000 */
[----:B------:R-:W-:Y:S01]  /*6a90*/  BAR.SYNC.DEFER_BLOCKING 0x0 ;  /* 0x0000000000007b1d */ /* 0x000fe20000010000 */
[----:B------:R-:W-:Y:S01]  /*6aa0*/  ISETP.GT.AND P1, PT, R246, 0xff, PT ;  /* 0x000000fff600780c */ /* 0x000fe20003f24270 */
[----:B-1----:R-:W-:Y:S01]  /*6ab0*/  USHF.R.S32.HI UR36, URZ, 0x1f, UR23 ;  /* 0x0000001fff247899 */ /* 0x002fe20008011417 */
[C---:B------:R-:W-:Y:S01]  /*6ac0*/  LOP3.LUT R192, R4.reuse, 0x2, RZ, 0xfc, !PT ;  /* 0x0000000204c07812 */ /* 0x040fe200078efcff */
[----:B------:R-:W-:Y:S01]  /*6ad0*/  USHF.L.U32 UR66, UR23, 0x2, URZ ;  /* 0x0000000217427899 */ /* 0x000fe200080006ff */
[-C--:B------:R-:W-:Y:S01]  /*6ae0*/  ISETP.GE.AND P2, PT, R4, R61.reuse, PT ;  /* 0x0000003d0400720c */ /* 0x080fe20003f46270 */
[----:B------:R-:W-:Y:S01]  /*6af0*/  USHF.L.U64.HI UR41, UR23, 0x2, UR36 ;  /* 0x0000000217297899 */ /* 0x000fe20008010224 */
[----:B------:R-:W-:Y:S01]  /*6b00*/  ISETP.GE.AND P3, PT, R237, R61, PT ;  /* 0x0000003ded00720c */ /* 0x000fe20003f66270 */
[----:B------:R-:W-:Y:S01]  /*6b10*/  UMOV UR7, URZ ;  /* 0x000000ff00077c82 */ /* 0x000fe20008000000 */
[----:B------:R-:W-:-:S02]  /*6b20*/  SEL R191, RZ, 0x4, P2 ;  /* 0x00000004ffbf7807 */ /* 0x000fc40001000000 */
[C---:B------:R-:W-:Y:S02]  /*6b30*/  LOP3.LUT R193, R4.reuse, 0x26, RZ, 0xfc, !PT ;  /* 0x0000002604c17812 */ /* 0x040fe400078efcff */
[----:B------:R-:W-:Y:S02]  /*6b40*/  SEL R191, R191, RZ, P1 ;  /* 0x000000ffbfbf7207 */ /* 0x000fe40000800000 */
[C---:B------:R-:W-:Y:S02]  /*6b50*/  LOP3.LUT R239, R4.reuse, 0x8, RZ, 0xfc, !PT ;  /* 0x0000000804ef7812 */ /* 0x040fe400078efcff */
[----:B------:R-:W-:Y:S02]  /*6b60*/  ISETP.NE.U32.AND P2, PT, R191, RZ, PT ;  /* 0x000000ffbf00720c */ /* 0x000fe40003f45070 */
[C---:B------:R-:W-:Y:S02]  /*6b70*/  LOP3.LUT R240, R4.reuse, 0x2a, RZ, 0xfc, !PT ;  /* 0x0000002a04f07812 */ /* 0x040fe400078efcff */
[----:B------:R-:W-:-:S02]  /*6b80*/  LOP3.LUT R241, R4, 0xc, RZ, 0xfc, !PT ;  /* 0x0000000c04f17812 */ /* 0x000fc400078efcff */
[----:B------:R-:W-:Y:S02]  /*6b90*/  IADD3 R104, P5, PT, R104, UR37, RZ ;  /* 0x0000002568687c10 */ /* 0x000fe4000ffbe0ff */
[----:B------:R-:W-:Y:S02]  /*6ba0*/  LOP3.LUT R242, R4, 0x2e, RZ, 0xfc, !PT ;  /* 0x0000002e04f27812 */ /* 0x000fe400078efcff */
[----:B------:R-:W-:Y:S02]  /*6bb0*/  IADD3.X R105, PT, PT, R105, UR40, RZ, P5, !PT ;  /* 0x0000002869697c10 */ /* 0x000fe4000affe4ff */
[----:B------:R-:W-:Y:S01]  /*6bc0*/  IADD3 R120, P5, PT, R120, UR37, RZ ;  /* 0x0000002578787c10 */ /* 0x000fe2000ffbe0ff */
[----:B------:R-:W-:Y:S01]  /*6bd0*/  @!PT LDS RZ, [RZ] ;  /* 0x00000000fffff984 */ /* 0x000fe20000000800 */
[----:B------:R-:W-:Y:S01]  /*6be0*/  @!PT LDS RZ, [RZ] ;  /* 0x00000000fffff984 */ /* 0x000fe20000000800 */
[----:B------:R-:W-:Y:S01]  /*6bf0*/  @!PT LDS RZ, [RZ] ;  /* 0x00000000fffff984 */ /* 0x000fe20000000800 */
[----:B------:R1:W-:Y:S01]  /*6c00*/  LDGSTS.E [R15+0xc000], desc[UR38][R62.64], P2 ;  /* 0x0c0000003e0f7fae */ /* 0x0003e200091a1026 */
[----:B------:R-:W-:Y:S02]  /*6c10*/  LOP3.LUT R243, R4, 0x10, RZ, 0xfc, !PT ;  /* 0x0000001004f37812 */ /* 0x000fe400078efcff */
[----:B------:R-:W-:-:S02]  /*6c20*/  IADD3.X R121, PT, PT, R121, UR40, RZ, P5, !PT ;  /* 0x0000002879797c10 */ /* 0x000fc4000affe4ff */
[C---:B------:R-:W-:Y:S02]  /*6c30*/  LOP3.LUT R244, R4.reuse, 0x12, RZ, 0xfc, !PT ;  /* 0x0000001204f47812 */ /* 0x040fe400078efcff */
[C---:B------:R-:W-:Y:S02]  /*6c40*/  LOP3.LUT R245, R4.reuse, 0x14, RZ, 0xfc, !PT ;  /* 0x0000001404f57812 */ /* 0x040fe400078efcff */
[C---:B------:R-:W-:Y:S02]  /*6c50*/  LOP3.LUT R246, R4.reuse, 0x16, RZ, 0xfc, !PT ;  /* 0x0000001604f67812 */ /* 0x040fe400078efcff */
[----:B------:R-:W-:Y:S02]  /*6c60*/  LOP3.LUT R248, R4, 0x3a, RZ, 0xfc, !PT ;  /* 0x0000003a04f87812 */ /* 0x000fe400078efcff */
[----:B-1----:R-:W-:Y:S02]  /*6c70*/  IADD3 R62, P2, PT, R64, UR37, RZ ;  /* 0x00000025403e7c10 */ /* 0x002fe4000ff5e0ff */
[----:B------:R-:W-:-:S02]  /*6c80*/  LOP3.LUT R191, R4, 0x3c, RZ, 0xfc, !PT ;  /* 0x0000003c04bf7812 */ /* 0x000fc400078efcff */
[----:B------:R-:W-:Y:S02]  /*6c90*/  IADD3.X R63, PT, PT, R65, UR40, RZ, P2, !PT ;  /* 0x00000028413f7c10 */ /* 0x000fe400097fe4ff */
[----:B------:R-:W-:Y:S02]  /*6ca0*/  ISETP.GE.AND P2, PT, R192, R61, PT ;  /* 0x0000003dc000720c */ /* 0x000fe40003f46270 */
[----:B------:R-:W-:Y:S02]  /*6cb0*/  LOP3.LUT R192, R4, 0x4, RZ, 0xfc, !PT ;  /* 0x0000000404c07812 */ /* 0x000fe400078efcff */
[----:B------:R-:W-:-:S04]  /*6cc0*/  SEL R64, RZ, 0x4, P2 ;  /* 0x00000004ff407807 */ /* 0x000fc80001000000 */
[----:B------:R-:W-:-:S04]  /*6cd0*/  SEL R64, R64, RZ, P1 ;  /* 0x000000ff40407207 */ /* 0x000fc80000800000 */
[----:B------:R-:W-:-:S13]  /*6ce0*/  ISETP.NE.U32.AND P2, PT, R64, RZ, PT ;  /* 0x000000ff4000720c */ /* 0x000fda0003f45070 */
[----:B------:R1:W-:Y:S01]  /*6cf0*/  LDGSTS.E [R15+0xc008], desc[UR38][R62.64], P2 ;  /* 0x0c0080003e0f7fae */ /* 0x0003e200091a1026 */
[----:B------:R-:W-:-:S04]  /*6d00*/  ISETP.GE.AND P2, PT, R238, R61, PT ;  /* 0x0000003dee00720c */ /* 0x000fc80003f46270 */
[----:B-1----:R-:W-:Y:S02]  /*6d10*/  SEL R63, RZ, 0x4, P2 ;  /* 0x00000004ff3f7807 */ /* 0x002fe40001000000 */
[----:B------:R-:W-:Y:S02]  /*6d20*/  SEL R62, RZ, 0x4, P3 ;  /* 0x00000004ff3e7807 */ /* 0x000fe40001800000 */
[----:B------:R-:W-:Y:S02]  /*6d30*/  SEL R63, R63, RZ, P1 ;  /* 0x000000ff3f3f7207 */ /* 0x000fe40000800000 */
[----:B------:R-:W-:Y:S02]  /*6d40*/  SEL R62, R62, RZ, P1 ;  /* 0x000000ff3e3e7207 */ /* 0x000fe40000800000 */
[----:B------:R-:W-:Y:S02]  /*6d50*/  ISETP.NE.U32.AND P2, PT, R63, RZ, PT ;  /* 0x000000ff3f00720c */ /* 0x000fe40003f45070 */
[----:B------:R-:W-:-:S02]  /*6d60*/  ISETP.NE.U32.AND P3, PT, R62, RZ, PT ;  /* 0x000000ff3e00720c */ /* 0x000fc40003f65070 */
[----:B------:R-:W-:-:S04]  /*6d70*/  IADD3 R62, P4, PT, R94, UR37, RZ ;  /* 0x000000255e3e7c10 */ /* 0x000fc8000ff9e0ff */
[----:B------:R-:W-:Y:S02]  /*6d80*/  IADD3.X R63, PT, PT, R95, UR40, RZ, P4, !PT ;  /* 0x000000285f3f7c10 */ /* 0x000fe4000a7fe4ff */
[----:B------:R-:W-:-:S03]  /*6d90*/  IADD3 R64, P4, PT, R96, UR37, RZ ;  /* 0x0000002560407c10 */ /* 0x000fc6000ff9e0ff */
[----:B------:R1:W-:Y:S01]  /*6da0*/  LDGSTS.E [R15+0xe000], desc[UR38][R62.64], P2 ;  /* 0x0e0000003e0f7fae */ /* 0x0003e200091a1026 */
[----:B------:R-:W-:Y:S02]  /*6db0*/  ISETP.GE.AND P2, PT, R192, R61, PT ;  /* 0x0000003dc000720c */ /* 0x000fe40003f46270 */
[----:B------:R-:W-:Y:S02]  /*6dc0*/  IADD3.X R65, PT, PT, R97, UR40, RZ, P4, !PT ;  /* 0x0000002861417c10 */ /* 0x000fe4000a7fe4ff */
[----:B------:R-:W-:-:S03]  /*6dd0*/  LOP3.LUT R192, R4, 0x24, RZ, 0xfc, !PT ;  /* 0x0000002404c07812 */ /* 0x000fc600078efcff */
[----:B------:R2:W-:Y:S01]  /*6de0*/  LDGSTS.E [R15+0xe008], desc[UR38][R64.64], P3 ;  /* 0x0e008000400f7fae */ /* 0x0005e200099a1026 */
[----:B------:R-:W-:Y:S02]  /*6df0*/  ISETP.GE.AND P3, PT, R236, R61, PT ;  /* 0x0000003dec00720c */ /* 0x000fe40003f66270 */
[----:B-1----:R-:W-:-:S04]  /*6e00*/  SEL R62, RZ, 0x4, P2 ;  /* 0x00000004ff3e7807 */ /* 0x002fc80001000000 */
[----:B------:R-:W-:-:S04]  /*6e10*/  SEL R62, R62, RZ, P1 ;  /* 0x000000ff3e3e7207 */ /* 0x000fc80000800000 */
[----:B------:R-:W-:Y:S02]  /*6e20*/  ISETP.NE.U32.AND P2, PT, R62, RZ, PT ;  /* 0x000000ff3e00720c */ /* 0x000fe40003f45070 */
[----:B--2---:R-:W-:Y:S02]  /*6e30*/  SEL R15, RZ, 0x4, P3 ;  /* 0x00000004ff0f7807 */ /* 0x004fe40001800000 */
[----:B------:R-:W-:Y:S02]  /*6e40*/  IADD3 R62, P4, PT, R66, UR37, RZ ;  /* 0x00000025423e7c10 */ /* 0x000fe4000ff9e0ff */
[----:B------:R-:W-:Y:S02]  /*6e50*/  SEL R15, R15, RZ, P1 ;  /* 0x000000ff0f0f7207 */ /* 0x000fe40000800000 */
[----:B------:R-:W-:Y:S02]  /*6e60*/  IADD3.X R63, PT, PT, R67, UR40, RZ, P4, !PT ;  /* 0x00000028433f7c10 */ /* 0x000fe4000a7fe4ff */
[----:B------:R-:W-:-:S02]  /*6e70*/  ISETP.NE.U32.AND P3, PT, R15, RZ, PT ;  /* 0x000000ff0f00720c */ /* 0x000fc40003f65070 */
[----:B------:R-:W-:Y:S01]  /*6e80*/  IADD3 R64, P4, PT, R68, UR37, RZ ;  /* 0x0000002544407c10 */ /* 0x000fe2000ff9e0ff */
[----:B------:R1:W-:Y:S01]  /*6e90*/  LDGSTS.E [R14+0xc000], desc[UR38][R62.64], P2 ;  /* 0x0c0000003e0e7fae */ /* 0x0003e200091a1026 */
[----:B------:R-:W-:Y:S02]  /*6ea0*/  ISETP.GE.AND P2, PT, R192, R61, PT ;  /* 0x0000003dc000720c */ /* 0x000fe40003f46270 */
[----:B------:R-:W-:-:S07]  /*6eb0*/  IADD3.X R65, PT, PT, R69, UR40, RZ, P4, !PT ;  /* 0x0000002845417c10 */ /* 0x000fce000a7fe4ff */
[----:B------:R2:W-:Y:S01]  /*6ec0*/  LDGSTS.E [R14+0xc008], desc[UR38][R64.64], P3 ;  /* 0x0c008000400e7fae */ /* 0x0005e200099a1026 */
[----:B------:R-:W-:Y:S02]  /*6ed0*/  ISETP.GE.AND P3, PT, R193, R61, PT ;  /* 0x0000003dc100720c */ /* 0x000fe40003f66270 */
[----:B-1----:R-:W-:Y:S02]  /*6ee0*/  SEL R62, RZ, 0x4, P2 ;  /* 0x00000004ff3e7807 */ /* 0x002fe40001000000 */
[----:B------:R-:W-:Y:S02]  /*6ef0*/  SEL R15, RZ, 0x4, P3 ;  /* 0x00000004ff0f7807 */ /* 0x000fe40001800000 */
[----:B------:R-:W-:Y:S02]  /*6f00*/  SEL R62, R62, RZ, P1 ;  /* 0x000000ff3e3e7207 */ /* 0x000fe40000800000 */
[----:B------:R-:W-:Y:S02]  /*6f10*/  SEL R15, R15, RZ, P1 ;  /* 0x000000ff0f0f7207 */ /* 0x000fe40000800000 */
[----:B------:R-:W-:-:S02]  /*6f20*/  ISETP.NE.U32.AND P2, PT, R62, RZ, PT ;  /* 0x000000ff3e00720c */ /* 0x000fc40003f45070 */
[----:B------:R-:W-:Y:S02]  /*6f30*/  IADD3 R62, P4, PT, R98, UR37, RZ ;  /* 0x00000025623e7c10 */ /* 0x000fe4000ff9e0ff */
[----:B------:R-:W-:Y:S02]  /*6f40*/  ISETP.NE.U32.AND P3, PT, R15, RZ, PT ;  /* 0x000000ff0f00720c */ /* 0x000fe40003f65070 */
[----:B------:R-:W-:Y:S02]  /*6f50*/  IADD3.X R63, PT, PT, R99, UR40, RZ, P4, !PT ;  /* 0x00000028633f7c10 */ /* 0x000fe4000a7fe4ff */
[----:B--2---:R-:W-:-:S04]  /*6f60*/  IADD3 R64, P4, PT, R100, UR37, RZ ;  /* 0x0000002564407c10 */ /* 0x004fc8000ff9e0ff */
[----:B------:R-:W-:Y:S01]  /*6f70*/  IADD3.X R65, PT, PT, R101, UR40, RZ, P4, !PT ;  /* 0x0000002865417c10 */ /* 0x000fe2000a7fe4ff */
[----:B------:R1:W-:Y:S01]  /*6f80*/  LDGSTS.E [R14+0xe000], desc[UR38][R62.64], P2 ;  /* 0x0e0000003e0e7fae */ /* 0x0003e200091a1026 */
[----:B------:R-:W-:Y:S02]  /*6f90*/  ISETP.GE.AND P2, PT, R239, R61, PT ;  /* 0x0000003def00720c */ /* 0x000fe40003f46270 */
[----:B------:R-:W-:Y:S01]  /*6fa0*/  LOP3.LUT R239, R4, 0xa, RZ, 0xfc, !PT ;  /* 0x0000000a04ef7812 */ /* 0x000fe200078efcff */
[----:B------:R2:W-:Y:S01]  /*6fb0*/  LDGSTS.E [R14+0xe008], desc[UR38][R64.64], P3 ;  /* 0x0e008000400e7fae */ /* 0x0005e200099a1026 */
[----:B------:R-:W-:-:S04]  /*6fc0*/  SEL R15, RZ, 0x4, P2 ;  /* 0x00000004ff0f7807 */ /* 0x000fc80001000000 */
[----:B------:R-:W-:Y:S02]  /*6fd0*/  SEL R15, R15, RZ, P1 ;  /* 0x000000ff0f0f7207 */ /* 0x000fe40000800000 */
[----:B-1----:R-:W-:Y:S02]  /*6fe0*/  IADD3 R62, P4, PT, R134, UR66, RZ ;  /* 0x00000042863e7c10 */ /* 0x002fe4000ff9e0ff */
[----:B------:R-:W-:Y:S02]  /*6ff0*/  ISETP.NE.U32.AND P3, PT, R15, RZ, PT ;  /* 0x000000ff0f00720c */ /* 0x000fe40003f65070 */
[----:B--2---:R-:W-:Y:S02]  /*7000*/  IADD3 R14, P2, PT, R70, UR37, RZ ;  /* 0x00000025460e7c10 */ /* 0x004fe4000ff5e0ff */
[----:B------:R-:W-:Y:S02]  /*7010*/  IADD3.X R63, PT, PT, R135, UR41, RZ, P4, !PT ;  /* 0x00000029873f7c10 */ /* 0x000fe4000a7fe4ff */
[----:B------:R-:W-:-:S02]  /*7020*/  IADD3.X R15, PT, PT, R71, UR40, RZ, P2, !PT ;  /* 0x00000028470f7c10 */ /* 0x000fc400097fe4ff */
[----:B------:R-:W-:Y:S02]  /*7030*/  ISETP.GE.AND P2, PT, R239, R61, PT ;  /* 0x0000003def00720c */ /* 0x000fe40003f46270 */
[----:B------:R-:W-:Y:S02]  /*7040*/  LOP3.LUT R239, R4, 0x28, RZ, 0xfc, !PT ;  /* 0x0000002804ef7812 */ /* 0x000fe400078efcff */
[----:B------:R-:W-:Y:S01]  /*7050*/  SEL R66, RZ, 0x4, P2 ;  /* 0x00000004ff427807 */ /* 0x000fe20001000000 */
[----:B------:R1:W-:Y:S03]  /*7060*/  LDGSTS.E [R13+0xc000], desc[UR38][R14.64], P3 ;  /* 0x0c0000000e0d7fae */ /* 0x0003e600099a1026 */
[----:B------:R-:W-:-:S04]  /*7070*/  SEL R66, R66, RZ, P1 ;  /* 0x000000ff42427207 */ /* 0x000fc80000800000 */
[----:B------:R-:W-:Y:S02]  /*7080*/  ISETP.NE.U32.AND P2, PT, R66, RZ, PT ;  /* 0x000000ff4200720c */ /* 0x000fe40003f45070 */
[----:B------:R-:W-:Y:S02]  /*7090*/  IADD3 R66, P4, PT, R150, UR66, RZ ;  /* 0x0000004296427c10 */ /* 0x000fe4000ff9e0ff */
[----:B-1----:R-:W-:Y:S02]  /*70a0*/  IADD3 R14, P3, PT, R126, UR66, RZ ;  /* 0x000000427e0e7c10 */ /* 0x002fe4000ff7e0ff */
[----:B------:R-:W-:Y:S02]  /*70b0*/  IADD3.X R67, PT, PT, R151, UR41, RZ, P4, !PT ;  /* 0x0000002997437c10 */ /* 0x000fe4000a7fe4ff */
[----:B------:R-:W-:Y:S02]  /*70c0*/  IADD3.X R15, PT, PT, R127, UR41, RZ, P3, !PT ;  /* 0x000000297f0f7c10 */ /* 0x000fe40009ffe4ff */
[----:B------:R-:W-:-:S02]  /*70d0*/  IADD3 R64, P3, PT, R142, UR66, RZ ;  /* 0x000000428e407c10 */ /* 0x000fc4000ff7e0ff */
[----:B------:R-:W-:Y:S01]  /*70e0*/  IADD3 R70, P4, PT, R166, UR66, RZ ;  /* 0x00000042a6467c10 */ /* 0x000fe2000ff9e0ff */
[----:B------:R-:W-:Y:S01]  /*70f0*/  VIADD R166, R49, 0x3f ;  /* 0x0000003f31a67836 */ /* 0x000fe20000000000 */
[----:B------:R-:W-:Y:S02]  /*7100*/  IADD3.X R65, PT, PT, R143, UR41, RZ, P3, !PT ;  /* 0x000000298f417c10 */ /* 0x000fe40009ffe4ff */
[----:B------:R-:W-:Y:S02]  /*7110*/  IADD3 R68, P3, PT, R158, UR66, RZ ;  /* 0x000000429e447c10 */ /* 0x000fe4000ff7e0ff */
[----:B------:R-:W-:Y:S02]  /*7120*/  IADD3.X R71, PT, PT, R167, UR41, RZ, P4, !PT ;  /* 0x00000029a7477c10 */ /* 0x000fe4000a7fe4ff */
[----:B------:R-:W-:Y:S02]  /*7130*/  IADD3.X R69, PT, PT, R159, UR41, RZ, P3, !PT ;  /* 0x000000299f457c10 */ /* 0x000fe40009ffe4ff */
[----:B------:R-:W-:-:S02]  /*7140*/  IADD3 R94, P3, PT, R174, UR66, RZ ;  /* 0x00000042ae5e7c10 */ /* 0x000fc4000ff7e0ff */
[----:B------:R-:W-:Y:S02]  /*7150*/  IADD3 R96, P4, PT, R182, UR66, RZ ;  /* 0x00000042b6607c10 */ /* 0x000fe4000ff9e0ff */
[----:B------:R-:W-:Y:S02]  /*7160*/  IADD3.X R95, PT, PT, R175, UR41, RZ, P3, !PT ;  /* 0x00000029af5f7c10 */ /* 0x000fe40009ffe4ff */
[----:B------:R-:W-:Y:S02]  /*7170*/  IADD3 R98, P3, PT, R128, UR66, RZ ;  /* 0x0000004280627c10 */ /* 0x000fe4000ff7e0ff */
[----:B------:R-:W-:Y:S02]  /*7180*/  IADD3.X R97, PT, PT, R183, UR41, RZ, P4, !PT ;  /* 0x00000029b7617c10 */ /* 0x000fe4000a7fe4ff */
[----:B------:R-:W-:Y:S02]  /*7190*/  IADD3.X R99, PT, PT, R129, UR41, RZ, P3, !PT ;  /* 0x0000002981637c10 */ /* 0x000fe40009ffe4ff */
[----:B------:R-:W-:-:S02]  /*71a0*/  IADD3 R100, P4, PT, R136, UR66, RZ ;  /* 0x0000004288647c10 */ /* 0x000fc4000ff9e0ff */
[----:B------:R-:W-:Y:S02]  /*71b0*/  IADD3 R126, P3, PT, R144, UR66, RZ ;  /* 0x00000042907e7c10 */ /* 0x000fe4000ff7e0ff */
[----:B------:R-:W-:Y:S02]  /*71c0*/  IADD3.X R101, PT, PT, R137, UR41, RZ, P4, !PT ;  /* 0x0000002989657c10 */ /* 0x000fe4000a7fe4ff */
[----:B------:R-:W-:Y:S02]  /*71d0*/  IADD3.X R127, PT, PT, R145, UR41, RZ, P3, !PT ;  /* 0x00000029917f7c10 */ /* 0x000fe40009ffe4ff */
[----:B------:R-:W-:Y:S02]  /*71e0*/  IADD3 R128, P4, PT, R152, UR66, RZ ;  /* 0x0000004298807c10 */ /* 0x000fe4000ff9e0ff */
[----:B------:R-:W-:Y:S02]  /*71f0*/  IADD3 R72, P3, PT, R72, UR37, RZ ;  /* 0x0000002548487c10 */ /* 0x000fe4000ff7e0ff */
[----:B------:R-:W-:-:S02]  /*7200*/  IADD3.X R129, PT, PT, R153, UR41, RZ, P4, !PT ;  /* 0x0000002999817c10 */ /* 0x000fc4000a7fe4ff */
[----:B------:R-:W-:Y:S02]  /*7210*/  IADD3.X R73, PT, PT, R73, UR40, RZ, P3, !PT ;  /* 0x0000002849497c10 */ /* 0x000fe40009ffe4ff */
[----:B------:R-:W-:Y:S02]  /*7220*/  IADD3 R102, P4, PT, R102, UR37, RZ ;  /* 0x0000002566667c10 */ /* 0x000fe4000ff9e0ff */
[----:B------:R-:W-:Y:S01]  /*7230*/  IADD3 R74, P3, PT, R74, UR37, RZ ;  /* 0x000000254a4a7c10 */ /* 0x000fe2000ff7e0ff */
[----:B------:R1:W-:Y:S01]  /*7240*/  LDGSTS.E [R13+0xc008], desc[UR38][R72.64], P2 ;  /* 0x0c008000480d7fae */ /* 0x0003e200091a1026 */
        /* <DEDUP_REMOVED lines=34> */
[-C--:B------:R-:W-:Y:S02]  /*7470*/  ISETP.GE.AND P4, PT, R239, R61.reuse, PT ;  /* 0x0000003def00720c */ /* 0x080fe40003f86270 */
[----:B------:R-:W-:Y:S02]  /*7480*/  IADD3 R92, P3, PT, R92, UR37, RZ ;  /* 0x000000255c5c7c10 */ /* 0x000fe4000ff7e0ff */
[----:B------:R-:W-:Y:S02]  /*7490*/  SEL R142, RZ, 0x4, P4 ;  /* 0x00000004ff8e7807 */ /* 0x000fe40002000000 */
[----:B------:R-:W-:Y:S02]  /*74a0*/  IADD3.X R93, PT, PT, R93, UR40, RZ, P3, !PT ;  /* 0x000000285d5d7c10 */ /* 0x000fe40009ffe4ff */
[----:B------:R-:W-:-:S02]  /*74b0*/  ISETP.GE.AND P3, PT, R240, R61, PT ;  /* 0x0000003df000720c */ /* 0x000fc40003f66270 */
[----:B------:R-:W-:Y:S02]  /*74c0*/  SEL R142, R142, RZ, P1 ;  /* 0x000000ff8e8e7207 */ /* 0x000fe40000800000 */
[----:B------:R-:W-:Y:S02]  /*74d0*/  SEL R143, RZ, 0x4, P3 ;  /* 0x00000004ff8f7807 */ /* 0x000fe40001800000 */
[----:B-1----:R-:W-:Y:S02]  /*74e0*/  IADD3 R72, P3, PT, R122, UR37, RZ ;  /* 0x000000257a487c10 */ /* 0x002fe4000ff7e0ff */
[----:B------:R-:W-:Y:S02]  /*74f0*/  ISETP.NE.U32.AND P2, PT, R142, RZ, PT ;  /* 0x000000ff8e00720c */ /* 0x000fe40003f45070 */
[----:B------:R-:W-:Y:S02]  /*7500*/  IADD3 R122, P4, PT, R124, UR37, RZ ;  /* 0x000000257c7a7c10 */ /* 0x000fe4000ff9e0ff */
[----:B------:R-:W-:-:S02]  /*7510*/  SEL R142, R143, RZ, P1 ;  /* 0x000000ff8f8e7207 */ /* 0x000fc40000800000 */
[----:B------:R-:W-:Y:S02]  /*7520*/  IADD3.X R73, PT, PT, R123, UR40, RZ, P3, !PT ;  /* 0x000000287b497c10 */ /* 0x000fe40009ffe4ff */
[----:B------:R-:W-:Y:S02]  /*7530*/  IADD3.X R123, PT, PT, R125, UR40, RZ, P4, !PT ;  /* 0x000000287d7b7c10 */ /* 0x000fe4000a7fe4ff */
[----:B------:R-:W-:Y:S02]  /*7540*/  ISETP.NE.U32.AND P3, PT, R142, RZ, PT ;  /* 0x000000ff8e00720c */ /* 0x000fe40003f65070 */
[----:B------:R-:W-:Y:S01]  /*7550*/  IADD3 R142, P4, PT, R184, UR66, RZ ;  /* 0x00000042b88e7c10 */ /* 0x000fe2000ff9e0ff */
[----:B------:R-:W-:Y:S01]  /*7560*/  LDGSTS.E [R13+0xe000], desc[UR38][R102.64], P2 ;  /* 0x0e000000660d7fae */ /* 0x000fe200091a1026 */
[----:B------:R-:W-:Y:S02]  /*7570*/  IADD3 R136, P5, PT, R168, UR66, RZ ;  /* 0x00000042a8887c10 */ /* 0x000fe4000ffbe0ff */
[----:B------:R-:W-:-:S02]  /*7580*/  IADD3.X R143, PT, PT, R185, UR41, RZ, P4, !PT ;  /* 0x00000029b98f7c10 */ /* 0x000fc4000a7fe4ff */
[-C--:B------:R-:W-:Y:S02]  /*7590*/  ISETP.GE.AND P4, PT, R241, R61.reuse, PT ;  /* 0x0000003df100720c */ /* 0x080fe40003f86270 */
[C---:B------:R-:W-:Y:S02]  /*75a0*/  LOP3.LUT R241, R4.reuse, 0xe, RZ, 0xfc, !PT ;  /* 0x0000000e04f17812 */ /* 0x040fe400078efcff */
[----:B------:R-:W-:Y:S01]  /*75b0*/  SEL R144, RZ, 0x4, P4 ;  /* 0x00000004ff907807 */ /* 0x000fe20002000000 */
[----:B------:R1:W-:Y:S01]  /*75c0*/  LDGSTS.E [R13+0xe008], desc[UR38][R104.64], P3 ;  /* 0x0e008000680d7fae */ /* 0x0003e200099a1026 */
[----:B------:R-:W-:Y:S02]  /*75d0*/  ISETP.GE.AND P2, PT, R241, R61, PT ;  /* 0x0000003df100720c */ /* 0x000fe40003f46270 */
[----:B------:R-:W-:Y:S02]  /*75e0*/  LOP3.LUT R241, R4, 0x2c, RZ, 0xfc, !PT ;  /* 0x0000002c04f17812 */ /* 0x000fe400078efcff */
[----:B------:R-:W-:-:S02]  /*75f0*/  SEL R144, R144, RZ, P1 ;  /* 0x000000ff90907207 */ /* 0x000fc40000800000 */
[----:B------:R-:W-:Y:S02]  /*7600*/  SEL R145, RZ, 0x4, P2 ;  /* 0x00000004ff917807 */ /* 0x000fe40001000000 */
[-C--:B------:R-:W-:Y:S02]  /*7610*/  ISETP.GE.AND P2, PT, R241, R61.reuse, PT ;  /* 0x0000003df100720c */ /* 0x080fe40003f46270 */
[----:B------:R-:W-:Y:S02]  /*7620*/  ISETP.NE.U32.AND P4, PT, R144, RZ, PT ;  /* 0x000000ff9000720c */ /* 0x000fe40003f85070 */
[----:B------:R-:W-:Y:S02]  /*7630*/  SEL R144, RZ, 0x4, P2 ;  /* 0x00000004ff907807 */ /* 0x000fe40001000000 */
[----:B------:R-:W-:Y:S02]  /*7640*/  ISETP.GE.AND P3, PT, R242, R61, PT ;  /* 0x0000003df200720c */ /* 0x000fe40003f66270 */
[----:B------:R-:W-:-:S02]  /*7650*/  SEL R145, R145, RZ, P1 ;  /* 0x000000ff91917207 */ /* 0x000fc40000800000 */
[----:B-1----:R-:W-:Y:S02]  /*7660*/  IADD3 R104, P2, PT, R146, UR66, RZ ;  /* 0x0000004292687c10 */ /* 0x002fe4000ff5e0ff */
[----:B------:R-:W-:Y:S02]  /*7670*/  SEL R144, R144, RZ, P1 ;  /* 0x000000ff90907207 */ /* 0x000fe40000800000 */
[----:B------:R-:W-:Y:S01]  /*7680*/  SEL R150, RZ, 0x4, P3 ;  /* 0x00000004ff967807 */ /* 0x000fe20001800000 */
[----:B------:R1:W-:Y:S01]  /*7690*/  LDGSTS.E [R12+0xc000], desc[UR38][R74.64], P4 ;  /* 0x0c0000004a0c7fae */ /* 0x0003e2000a1a1026 */
[----:B------:R-:W-:Y:S02]  /*76a0*/  ISETP.NE.U32.AND P3, PT, R145, RZ, PT ;  /* 0x000000ff9100720c */ /* 0x000fe40003f65070 */
[----:B------:R-:W-:Y:S02]  /*76b0*/  IADD3.X R105, PT, PT, R147, UR41, RZ, P2, !PT ;  /* 0x0000002993697c10 */ /* 0x000fe400097fe4ff */
[----:B------:R-:W-:-:S02]  /*76c0*/  ISETP.NE.U32.AND P2, PT, R144, RZ, PT ;  /* 0x000000ff9000720c */ /* 0x000fc40003f45070 */
[----:B------:R-:W-:Y:S02]  /*76d0*/  IADD3.X R137, PT, PT, R169, UR41, RZ, P5, !PT ;  /* 0x00000029a9897c10 */ /* 0x000fe4000affe4ff */
[-C--:B------:R-:W-:Y:S02]  /*76e0*/  ISETP.GE.AND P4, PT, R243, R61.reuse, PT ;  /* 0x0000003df300720c */ /* 0x080fe40003f86270 */
[----:B------:R-:W-:Y:S02]  /*76f0*/  IADD3 R124, P5, PT, R176, UR66, RZ ;  /* 0x00000042b07c7c10 */ /* 0x000fe4000ffbe0ff */
[----:B------:R-:W-:Y:S01]  /*7700*/  SEL R13, RZ, 0x4, P4 ;  /* 0x00000004ff0d7807 */ /* 0x000fe20002000000 */
[----:B------:R2:W-:Y:S01]  /*7710*/  LDGSTS.E [R12+0xc008], desc[UR38][R76.64], P3 ;  /* 0x0c0080004c0c7fae */ /* 0x0005e200099a1026 */
[----:B------:R-:W-:Y:S02]  /*7720*/  IADD3.X R125, PT, PT, R177, UR41, RZ, P5, !PT ;  /* 0x00000029b17d7c10 */ /* 0x000fe4000affe4ff */
[----:B------:R-:W-:Y:S01]  /*7730*/  ISETP.GE.AND P4, PT, R244, R61, PT ;  /* 0x0000003df400720c */ /* 0x000fe20003f86270 */
[----:B------:R-:W-:Y:S01]  /*7740*/  LDGSTS.E [R12+0xe000], desc[UR38][R106.64], P2 ;  /* 0x0e0000006a0c7fae */ /* 0x000fe200091a1026 */
[----:B------:R-:W-:-:S02]  /*7750*/  IADD3 R130, P5, PT, R130, UR66, RZ ;  /* 0x0000004282827c10 */ /* 0x000fc4000ffbe0ff */
[----:B------:R-:W-:Y:S02]  /*7760*/  SEL R150, R150, RZ, P1 ;  /* 0x000000ff96967207 */ /* 0x000fe40000800000 */
[----:B------:R-:W-:Y:S02]  /*7770*/  LOP3.LUT R243, R4, 0x30, RZ, 0xfc, !PT ;  /* 0x0000003004f37812 */ /* 0x000fe400078efcff */
[----:B------:R-:W-:Y:S02]  /*7780*/  SEL R144, RZ, 0x4, P4 ;  /* 0x00000004ff907807 */ /* 0x000fe40002000000 */
[----:B------:R-:W-:Y:S02]  /*7790*/  IADD3.X R131, PT, PT, R131, UR41, RZ, P5, !PT ;  /* 0x0000002983837c10 */ /* 0x000fe4000affe4ff */
[----:B------:R-:W-:Y:S02]  /*77a0*/  ISETP.NE.U32.AND P3, PT, R150, RZ, PT ;  /* 0x000000ff9600720c */ /* 0x000fe40003f65070 */
[----:B------:R-:W-:-:S02]  /*77b0*/  IADD3 R102, P5, PT, R138, UR66, RZ ;  /* 0x000000428a667c10 */ /* 0x000fc4000ffbe0ff */
[----:B------:R-:W-:Y:S02]  /*77c0*/  ISETP.GE.AND P2, PT, R243, R61, PT ;  /* 0x0000003df300720c */ /* 0x000fe40003f46270 */
[----:B------:R-:W-:Y:S02]  /*77d0*/  SEL R13, R13, RZ, P1 ;  /* 0x000000ff0d0d7207 */ /* 0x000fe40000800000 */
[----:B------:R-:W-:Y:S02]  /*77e0*/  SEL R144, R144, RZ, P1 ;  /* 0x000000ff90907207 */ /* 0x000fe40000800000 */
[----:B------:R-:W-:Y:S02]  /*77f0*/  IADD3.X R103, PT, PT, R139, UR41, RZ, P5, !PT ;  /* 0x000000298b677c10 */ /* 0x000fe4000affe4ff */
[----:B------:R-:W-:Y:S01]  /*7800*/  IADD3 R138, P5, PT, R154, UR66, RZ ;  /* 0x000000429a8a7c10 */ /* 0x000fe2000ffbe0ff */
[----:B------:R-:W-:Y:S01]  /*7810*/  LDGSTS.E [R12+0xe008], desc[UR38][R108.64], P3 ;  /* 0x0e0080006c0c7fae */ /* 0x000fe200099a1026 */
[----:B------:R-:W-:-:S02]  /*7820*/  SEL R145, RZ, 0x4, P2 ;  /* 0x00000004ff917807 */ /* 0x000fc40001000000 */
[----:B------:R-:W-:Y:S02]  /*7830*/  ISETP.NE.U32.AND P4, PT, R13, RZ, PT ;  /* 0x000000ff0d00720c */ /* 0x000fe40003f85070 */
[----:B------:R-:W-:Y:S02]  /*7840*/  LOP3.LUT R244, R4, 0x32, RZ, 0xfc, !PT ;  /* 0x0000003204f47812 */ /* 0x000fe400078efcff */
[----:B------:R-:W-:Y:S02]  /*7850*/  ISETP.NE.U32.AND P2, PT, R144, RZ, PT ;  /* 0x000000ff9000720c */ /* 0x000fe40003f45070 */
[----:B------:R-:W-:Y:S02]  /*7860*/  IADD3.X R139, PT, PT, R155, UR41, RZ, P5, !PT ;  /* 0x000000299b8b7c10 */ /* 0x000fe4000affe4ff */
[----:B------:R-:W-:Y:S02]  /*7870*/  SEL R145, R145, RZ, P1 ;  /* 0x000000ff91917207 */ /* 0x000fe40000800000 */
[----:B------:R-:W-:-:S02]  /*7880*/  ISETP.GE.AND P5, PT, R244, R61, PT ;  /* 0x0000003df400720c */ /* 0x000fc40003fa6270 */
[----:B------:R-:W-:Y:S01]  /*7890*/  ISETP.NE.U32.AND P3, PT, R145, RZ, PT ;  /* 0x000000ff9100720c */ /* 0x000fe20003f65070 */
[----:B------:R3:W-:Y:S01]  /*78a0*/  LDGSTS.E [R11+0xc000], desc[UR38][R78.64], P4 ;  /* 0x0c0000004e0b7fae */ /* 0x0007e2000a1a1026 */
[----:B------:R-:W-:Y:S02]  /*78b0*/  SEL R13, RZ, 0x4, P5 ;  /* 0x00000004ff0d7807 */ /* 0x000fe40002800000 */
[----:B-1----:R-:W-:Y:S01]  /*78c0*/  IADD3 R74, P5, PT, R162, UR66, RZ ;  /* 0x00000042a24a7c10 */ /* 0x002fe2000ffbe0ff */
[----:B------:R-:W-:Y:S01]  /*78d0*/  LDGSTS.E [R11+0xc008], desc[UR38][R80.64], P2 ;  /* 0x0c008000500b7fae */ /* 0x000fe200091a1026 */
[----:B------:R-:W-:Y:S02]  /*78e0*/  SEL R13, R13, RZ, P1 ;  /* 0x000000ff0d0d7207 */ /* 0x000fe40000800000 */
[----:B------:R-:W-:Y:S02]  /*78f0*/  ISETP.GE.AND P2, PT, R245, R61, PT ;  /* 0x0000003df500720c */ /* 0x000fe40003f46270 */
[----:B------:R-:W-:-:S02]  /*7900*/  ISETP.NE.U32.AND P4, PT, R13, RZ, PT ;  /* 0x000000ff0d00720c */ /* 0x000fc40003f85070 */
[----:B------:R-:W-:Y:S01]  /*7910*/  LOP3.LUT R245, R4, 0x34, RZ, 0xfc, !PT ;  /* 0x0000003404f57812 */ /* 0x000fe200078efcff */
[----:B------:R-:W-:Y:S01]  /*7920*/  LDGSTS.E [R11+0xe000], desc[UR38][R110.64], P3 ;  /* 0x0e0000006e0b7fae */ /* 0x000fe200099a1026 */
[----:B--2---:R-:W-:Y:S02]  /*7930*/  SEL R76, RZ, 0x4, P2 ;  /* 0x00000004ff4c7807 */ /* 0x004fe40001000000 */
[-C--:B------:R-:W-:Y:S02]  /*7940*/  ISETP.GE.AND P2, PT, R246, R61.reuse, PT ;  /* 0x0000003df600720c */ /* 0x080fe40003f46270 */
[----:B------:R-:W-:Y:S02]  /*7950*/  ISETP.GE.AND P3, PT, R245, R61, PT ;  /* 0x0000003df500720c */ /* 0x000fe40003f66270 */
[----:B------:R-:W-:Y:S02]  /*7960*/  LOP3.LUT R246, R4, 0x36, RZ, 0xfc, !PT ;  /* 0x0000003604f67812 */ /* 0x000fe400078efcff */
[----:B------:R-:W-:Y:S01]  /*7970*/  SEL R77, RZ, 0x4, P2 ;  /* 0x00000004ff4d7807 */ /* 0x000fe20001000000 */
[----:B------:R1:W-:Y:S01]  /*7980*/  LDGSTS.E [R11+0xe008], desc[UR38][R112.64], P4 ;  /* 0x0e008000700b7fae */ /* 0x0003e2000a1a1026 */
[----:B---3--:R-:W-:-:S02]  /*7990*/  SEL R79, RZ, 0x4, P3 ;  /* 0x00000004ff4f7807 */ /* 0x008fc40001800000 */
[----:B------:R-:W-:Y:S02]  /*79a0*/  SEL R76, R76, RZ, P1 ;  /* 0x000000ff4c4c7207 */ /* 0x000fe40000800000 */
[-C--:B------:R-:W-:Y:S02]  /*79b0*/  ISETP.GE.AND P3, PT, R246, R61.reuse, PT ;  /* 0x0000003df600720c */ /* 0x080fe40003f66270 */
[----:B------:R-:W-:Y:S02]  /*79c0*/  SEL R78, R77, RZ, P1 ;  /* 0x000000ff4d4e7207 */ /* 0x000fe40000800000 */
[----:B------:R-:W-:Y:S02]  /*79d0*/  ISETP.GE.AND P2, PT, R252, R61, PT ;  /* 0x0000003dfc00720c */ /* 0x000fe40003f46270 */
[----:B------:R-:W-:Y:S02]  /*79e0*/  ISETP.NE.U32.AND P4, PT, R76, RZ, PT ;  /* 0x000000ff4c00720c */ /* 0x000fe40003f85070 */
[----:B------:R-:W-:-:S02]  /*79f0*/  SEL R106, RZ, 0x4, P3 ;  /* 0x00000004ff6a7807 */ /* 0x000fc40001800000 */
[----:B------:R-:W-:Y:S02]  /*7a00*/  ISETP.NE.U32.AND P3, PT, R78, RZ, PT ;  /* 0x000000ff4e00720c */ /* 0x000fe40003f65070 */
[----:B------:R-:W-:Y:S02]  /*7a10*/  SEL R107, RZ, 0x4, P2 ;  /* 0x00000004ff6b7807 */ /* 0x000fe40001000000 */
[----:B------:R-:W-:Y:S02]  /*7a20*/  IADD3 R78, P2, PT, R186, UR66, RZ ;  /* 0x00000042ba4e7c10 */ /* 0x000fe4000ff5e0ff */
[----:B-1----:R-:W-:Y:S02]  /*7a30*/  SEL R11, R79, RZ, P1 ;  /* 0x000000ff4f0b7207 */ /* 0x002fe40000800000 */
[----:B------:R-:W-:Y:S01]  /*7a40*/  IADD3.X R79, PT, PT, R187, UR41, RZ, P2, !PT ;  /* 0x00000029bb4f7c10 */ /* 0x000fe200097fe4ff */
[----:B------:R-:W-:Y:S01]  /*7a50*/  LDGSTS.E [R10+0xc000], desc[UR38][R82.64], P4 ;  /* 0x0c000000520a7fae */ /* 0x000fe2000a1a1026 */
[----:B------:R-:W-:-:S02]  /*7a60*/  ISETP.NE.U32.AND P2, PT, R11, RZ, PT ;  /* 0x000000ff0b00720c */ /* 0x000fc40003f45070 */
[----:B------:R-:W-:Y:S01]  /*7a70*/  SEL R106, R106, RZ, P1 ;  /* 0x000000ff6a6a7207 */ /* 0x000fe20000800000 */
[----:B------:R-:W-:Y:S01]  /*7a80*/  LDGSTS.E [R10+0xc008], desc[UR38][R84.64], P3 ;  /* 0x0c008000540a7fae */ /* 0x000fe200099a1026 */
[----:B------:R-:W-:Y:S02]  /*7a90*/  ISETP.GE.AND P4, PT, R251, R61, PT ;  /* 0x0000003dfb00720c */ /* 0x000fe40003f86270 */
[----:B------:R-:W-:Y:S02]  /*7aa0*/  ISETP.NE.U32.AND P3, PT, R106, RZ, PT ;  /* 0x000000ff6a00720c */ /* 0x000fe40003f65070 */
[----:B------:R-:W-:Y:S02]  /*7ab0*/  SEL R107, R107, RZ, P1 ;  /* 0x000000ff6b6b7207 */ /* 0x000fe40000800000 */
[----:B------:R-:W-:Y:S02]  /*7ac0*/  SEL R11, RZ, 0x4, P4 ;  /* 0x00000004ff0b7807 */ /* 0x000fe40002000000 */
[----:B------:R-:W-:Y:S01]  /*7ad0*/  ISETP.NE.U32.AND P4, PT, R107, RZ, PT ;  /* 0x000000ff6b00720c */ /* 0x000fe20003f85070 */
[----:B------:R-:W-:Y:S01]  /*7ae0*/  LDGSTS.E [R10+0xe000], desc[UR38][R114.64], P2 ;  /* 0x0e000000720a7fae */ /* 0x000fe200091a1026 */
[----:B------:R-:W-:-:S02]  /*7af0*/  IADD3.X R75, PT, PT, R163, UR41, RZ, P5, !PT ;  /* 0x00000029a34b7c10 */ /* 0x000fc4000affe4ff */
[----:B------:R-:W-:Y:S02]  /*7b00*/  ISETP.GE.AND P2, PT, R247, R61, PT ;  /* 0x0000003df700720c */ /* 0x000fe40003f46270 */
[----:B------:R-:W-:Y:S01]  /*7b10*/  IADD3 R12, P5, PT, R170, UR66, RZ ;  /* 0x00000042aa0c7c10 */ /* 0x000fe2000ffbe0ff */
[----:B------:R1:W-:Y:S01]  /*7b20*/  LDGSTS.E [R10+0xe008], desc[UR38][R116.64], P3 ;  /* 0x0e008000740a7fae */ /* 0x0003e200099a1026 */
[----:B------:R-:W-:Y:S02]  /*7b30*/  SEL R11, R11, RZ, P1 ;  /* 0x000000ff0b0b7207 */ /* 0x000fe40000800000 */
[----:B------:R-:W-:Y:S02]  /*7b40*/  SEL R106, RZ, 0x4, P2 ;  /* 0x00000004ff6a7807 */ /* 0x000fe40001000000 */
[----:B------:R-:W-:Y:S01]  /*7b50*/  IADD3.X R13, PT, PT, R171, UR41, RZ, P5, !PT ;  /* 0x00000029ab0d7c10 */ /* 0x000fe2000affe4ff */
[----:B------:R2:W-:Y:S01]  /*7b60*/  LDGSTS.E [R9+0xc000], desc[UR38][R86.64], P4 ;  /* 0x0c00000056097fae */ /* 0x0005e2000a1a1026 */
[----:B------:R-:W-:-:S02]  /*7b70*/  ISETP.NE.U32.AND P2, PT, R11, RZ, PT ;  /* 0x000000ff0b00720c */ /* 0x000fc40003f45070 */
[----:B------:R-:W-:Y:S02]  /*7b80*/  IADD3 R76, P5, PT, R178, UR66, RZ ;  /* 0x00000042b24c7c10 */ /* 0x000fe4000ffbe0ff */
[----:B------:R-:W-:Y:S02]  /*7b90*/  SEL R106, R106, RZ, P1 ;  /* 0x000000ff6a6a7207 */ /* 0x000fe40000800000 */
[----:B-1----:R-:W-:Y:S02]  /*7ba0*/  IADD3 R10, P3, PT, R148, UR66, RZ ;  /* 0x00000042940a7c10 */ /* 0x002fe4000ff7e0ff */
[----:B------:R-:W-:Y:S02]  /*7bb0*/  IADD3.X R77, PT, PT, R179, UR41, RZ, P5, !PT ;  /* 0x00000029b34d7c10 */ /* 0x000fe4000affe4ff */
[----:B------:R-:W-:Y:S02]  /*7bc0*/  IADD3.X R11, PT, PT, R149, UR41, RZ, P3, !PT ;  /* 0x00000029950b7c10 */ /* 0x000fe40009ffe4ff */
[----:B------:R-:W-:Y:S01]  /*7bd0*/  IADD3 R80, P5, PT, R132, UR66, RZ ;  /* 0x0000004284507c10 */ /* 0x000fe2000ffbe0ff */
[----:B------:R1:W-:Y:S01]  /*7be0*/  LDGSTS.E [R9+0xc008], desc[UR38][R88.64], P2 ;  /* 0x0c00800058097fae */ /* 0x0003e200091a1026 */
[----:B--2---:R-:W-:-:S02]  /*7bf0*/  IADD3 R86, P3, PT, R164, UR66, RZ ;  /* 0x00000042a4567c10 */ /* 0x004fc4000ff7e0ff */
[----:B------:R-:W-:Y:S02]  /*7c00*/  ISETP.NE.U32.AND P4, PT, R106, RZ, PT ;  /* 0x000000ff6a00720c */ /* 0x000fe40003f85070 */
[----:B------:R-:W-:Y:S02]  /*7c10*/  IADD3.X R81, PT, PT, R133, UR41, RZ, P5, !PT ;  /* 0x0000002985517c10 */ /* 0x000fe4000affe4ff */
[----:B------:R-:W-:Y:S02]  /*7c20*/  IADD3.X R87, PT, PT, R165, UR41, RZ, P3, !PT ;  /* 0x00000029a5577c10 */ /* 0x000fe40009ffe4ff */
[----:B------:R-:W-:Y:S02]  /*7c30*/  IADD3 R82, P5, PT, R140, UR66, RZ ;  /* 0x000000428c527c10 */ /* 0x000fe4000ffbe0ff */
[-C--:B------:R-:W-:Y:S02]  /*7c40*/  ISETP.GE.AND P3, PT, R248, R61.reuse, PT ;  /* 0x0000003df800720c */ /* 0x080fe40003f66270 */
[----:B------:R-:W-:-:S02]  /*7c50*/  ISETP.GE.AND P2, PT, R250, R61, PT ;  /* 0x0000003dfa00720c */ /* 0x000fc40003f46270 */
[----:B------:R-:W-:Y:S01]  /*7c60*/  IADD3.X R83, PT, PT, R141, UR41, RZ, P5, !PT ;  /* 0x000000298d537c10 */ /* 0x000fe2000affe4ff */
[----:B------:R-:W-:Y:S01]  /*7c70*/  LDGSTS.E [R9+0xe000], desc[UR38][R118.64], P4 ;  /* 0x0e00000076097fae */ /* 0x000fe2000a1a1026 */
[----:B------:R-:W-:Y:S02]  /*7c80*/  SEL R108, RZ, 0x4, P3 ;  /* 0x00000004ff6c7807 */ /* 0x000fe40001800000 */
[----:B------:R-:W-:Y:S02]  /*7c90*/  IADD3 R84, P5, PT, R156, UR66, RZ ;  /* 0x000000429c547c10 */ /* 0x000fe4000ffbe0ff */
[----:B------:R-:W-:Y:S02]  /*7ca0*/  SEL R109, RZ, 0x4, P2 ;  /* 0x00000004ff6d7807 */ /* 0x000fe40001000000 */
[----:B------:R-:W-:Y:S02]  /*7cb0*/  SEL R108, R108, RZ, P1 ;  /* 0x000000ff6c6c7207 */ /* 0x000fe40000800000 */
[----:B------:R-:W-:-:S02]  /*7cc0*/  IADD3.X R85, PT, PT, R157, UR41, RZ, P5, !PT ;  /* 0x000000299d557c10 */ /* 0x000fc4000affe4ff */
[----:B------:R-:W-:Y:S02]  /*7cd0*/  IADD3 R106, P5, PT, R172, UR66, RZ ;  /* 0x00000042ac6a7c10 */ /* 0x000fe4000ffbe0ff */
[-C--:B------:R-:W-:Y:S02]  /*7ce0*/  ISETP.GE.AND P3, PT, R191, R61.reuse, PT ;  /* 0x0000003dbf00720c */ /* 0x080fe40003f66270 */
[----:B------:R-:W-:Y:S02]  /*7cf0*/  LOP3.LUT R167, R4, 0x3e, RZ, 0xfc, !PT ;  /* 0x0000003e04a77812 */ /* 0x000fe400078efcff */
[----:B------:R-:W-:Y:S02]  /*7d00*/  SEL R109, R109, RZ, P1 ;  /* 0x000000ff6d6d7207 */ /* 0x000fe40000800000 */
[----:B------:R-:W-:Y:S02]  /*7d10*/  ISETP.GE.AND P4, PT, R249, R61, PT ;  /* 0x0000003df900720c */ /* 0x000fe40003f86270 */
[----:B------:R-:W-:-:S02]  /*7d20*/  ISETP.NE.U32.AND P2, PT, R108, RZ, PT ;  /* 0x000000ff6c00720c */ /* 0x000fc40003f45070 */
[----:B------:R-:W-:Y:S02]  /*7d30*/  IADD3.X R107, PT, PT, R173, UR41, RZ, P5, !PT ;  /* 0x00000029ad6b7c10 */ /* 0x000fe4000affe4ff */
[----:B------:R-:W-:Y:S02]  /*7d40*/  SEL R110, RZ, 0x4, P3 ;  /* 0x00000004ff6e7807 */ /* 0x000fe40001800000 */
[-C--:B------:R-:W-:Y:S02]  /*7d50*/  ISETP.GE.AND P5, PT, R167, R61.reuse, PT ;  /* 0x0000003da700720c */ /* 0x080fe40003fa6270 */
[----:B------:R-:W-:Y:S02]  /*7d60*/  ISETP.NE.U32.AND P3, PT, R109, RZ, PT ;  /* 0x000000ff6d00720c */ /* 0x000fe40003f65070 */
[----:B------:R-:W-:Y:S02]  /*7d70*/  SEL R108, RZ, 0x4, P4 ;  /* 0x00000004ff6c7807 */ /* 0x000fe40002000000 */
[----:B------:R-:W-:Y:S01]  /*7d80*/  ISETP.GE.AND P4, PT, R227, R61, PT ;  /* 0x0000003de300720c */ /* 0x000fe20003f86270 */
[----:B------:R-:W-:Y:S01]  /*7d90*/  LDGSTS.E [R9+0xe008], desc[UR38][R120.64], P2 ;  /* 0x0e00800078097fae */ /* 0x000fe200091a1026 */
[----:B------:R-:W-:-:S02]  /*7da0*/  SEL R61, RZ, 0x4, P5 ;  /* 0x00000004ff3d7807 */ /* 0x000fc40002800000 */
[----:B------:R-:W-:Y:S02]  /*7db0*/  SEL R108, R108, RZ, P1 ;  /* 0x000000ff6c6c7207 */ /* 0x000fe40000800000 */
[----:B------:R-:W-:Y:S02]  /*7dc0*/  SEL R109, RZ, 0x4, P4 ;  /* 0x00000004ff6d7807 */ /* 0x000fe40002000000 */
[----:B------:R-:W-:Y:S01]  /*7dd0*/  SEL R110, R110, RZ, P1 ;  /* 0x000000ff6e6e7207 */ /* 0x000fe20000800000 */
[----:B------:R2:W-:Y:S01]  /*7de0*/  LDGSTS.E [R8+0xc000], desc[UR38][R90.64], P3 ;  /* 0x0c0000005a087fae */ /* 0x0005e200099a1026 */
[----:B------:R-:W-:Y:S02]  /*7df0*/  SEL R61, R61, RZ, P1 ;  /* 0x000000ff3d3d7207 */ /* 0x000fe40000800000 */
[----:B------:R-:W-:Y:S02]  /*7e00*/  ISETP.NE.U32.AND P4, PT, R108, RZ, PT ;  /* 0x000000ff6c00720c */ /* 0x000fe40003f85070 */
[----:B------:R-:W-:-:S02]  /*7e10*/  SEL R109, R109, RZ, P1 ;  /* 0x000000ff6d6d7207 */ /* 0x000fc40000800000 */
[----:B------:R-:W-:Y:S02]  /*7e20*/  ISETP.NE.U32.AND P2, PT, R110, RZ, PT ;  /* 0x000000ff6e00720c */ /* 0x000fe40003f45070 */
[----:B------:R-:W-:Y:S02]  /*7e30*/  ISETP.NE.U32.AND P1, PT, R61, RZ, PT ;  /* 0x000000ff3d00720c */ /* 0x000fe40003f25070 */
[----:B------:R-:W-:Y:S02]  /*7e40*/  ISETP.NE.U32.AND P3, PT, R109, RZ, PT ;  /* 0x000000ff6d00720c */ /* 0x000fe40003f65070 */
[----:B-1----:R-:W-:-:S03]  /*7e50*/  IADD3 R88, P5, PT, R180, UR66, RZ ;  /* 0x00000042b4587c10 */ /* 0x002fc6000ffbe0ff */
[----:B------:R1:W-:Y:S01]  /*7e60*/  LDGSTS.E [R8+0xc008], desc[UR38][R92.64], P4 ;  /* 0x0c0080005c087fae */ /* 0x0003e2000a1a1026 */
[----:B------:R-:W-:Y:S02]  /*7e70*/  IADD3.X R89, PT, PT, R181, UR41, RZ, P5, !PT ;  /* 0x00000029b5597c10 */ /* 0x000fe4000affe4ff */
[----:B--2---:R-:W-:Y:S01]  /*7e80*/  IADD3 R90, P5, PT, R188, UR66, RZ ;  /* 0x00000042bc5a7c10 */ /* 0x004fe2000ffbe0ff */
[----:B------:R1:W-:Y:S01]  /*7e90*/  LDGSTS.E [R8+0xe000], desc[UR38][R72.64], P2 ;  /* 0x0e00000048087fae */ /* 0x0003e200091a1026 */
[C---:B------:R-:W-:Y:S02]  /*7ea0*/  ISETP.GE.AND P2, PT, R166.reuse, 0x80, PT ;  /* 0x00000080a600780c */ /* 0x040fe40003f46270 */
[----:B------:R-:W-:Y:S01]  /*7eb0*/  IADD3.X R91, PT, PT, R189, UR41, RZ, P5, !PT ;  /* 0x00000029bd5b7c10 */ /* 0x000fe2000affe4ff */
[----:B------:R1:W-:Y:S01]  /*7ec0*/  LDGSTS.E [R8+0xe008], desc[UR38][R122.64], P1 ;  /* 0x0e0080007a087fae */ /* 0x0003e200089a1026 */
[----:B------:R-:W-:-:S03]  /*7ed0*/  ISETP.GE.AND P1, PT, R166, 0x40, PT ;  /* 0x00000040a600780c */ /* 0x000fc60003f26270 */
[----:B------:R-:W0:Y:S04]  /*7ee0*/  LDGDEPBAR ;  /* 0x00000000000079af */ /* 0x000e280000000000 */
[----:B------:R1:W-:Y:S04]  /*7ef0*/  LDGSTS.E [R7+0x1c000], desc[UR38][R14.64], P3 ;  /* 0x1c0000000e077fae */ /* 0x0003e800099a1026 */
        /* <DEDUP_REMOVED lines=31> */
[----:B------:R-:W0:Y:S01]  /*80f0*/  LDGDEPBAR ;  /* 0x00000000000079af */ /* 0x000e220000000000 */
[----:B------:R-:W-:Y:S05]  /*8100*/  @!P2 BRA `(.L_x_7) ;  /* 0x000000300000a947 */ /* 0x000fea0003800000 */
[----:B-1----:R-:W-:Y:S01]  /*8110*/  SHF.R.S32.HI R67, RZ, 0x1f, R47 ;  /* 0x0000001fff437819 */ /* 0x002fe2000001142f */
[----:B------:R-:W-:Y:S01]  /*8120*/  IMAD R85, R167, UR22, RZ ;  /* 0x00000016a7557c24 */ /* 0x000fe2000f8e02ff */
[----:B------:R-:W-:Y:S01]  /*8130*/  IADD3 R139, P4, PT, R47, R16, RZ ;  /* 0x000000102f8b7210 */ /* 0x000fe20007f9e0ff */
[----:B------:R-:W-:Y:S01]  /*8140*/  IMAD R87, R191, UR22, RZ ;  /* 0x00000016bf577c24 */ /* 0x000fe2000f8e02ff */
[----:B------:R-:W-:Y:S01]  /*8150*/  IADD3 R137, P5, PT, R47, R17, RZ ;  /* 0x000000112f897210 */ /* 0x000fe20007fbe0ff */
[----:B------:R-:W-:Y:S01]  /*8160*/  IMAD R91, R247, UR22, RZ ;  /* 0x00000016f75b7c24 */ /* 0x000fe2000f8e02ff */
[C---:B------:R-:W-:Y:S01]  /*8170*/  IADD3 R135, P2, PT, R47.reuse, R18, RZ ;  /* 0x000000122f877210 */ /* 0x040fe20007f5e0ff */
[----:B------:R-:W-:Y:S01]  /*8180*/  IMAD R89, R248, UR22, RZ ;  /* 0x00000016f8597c24 */ /* 0x000fe2000f8e02ff */
[----:B------:R-:W-:Y:S01]  /*8190*/  IADD3 R133, P3, PT, R47, R19, RZ ;  /* 0x000000132f857210 */ /* 0x000fe20007f7e0ff */
[----:B------:R-:W-:Y:S01]  /*81a0*/  IMAD R93, R246, UR22, RZ ;  /* 0x00000016f65d7c24 */ /* 0x000fe2000f8e02ff */
[-C--:B------:R-:W-:Y:S01]  /*81b0*/  LEA.HI.X.SX32 R140, R16, R67.reuse, 0x1, P4 ;  /* 0x00000043108c7211 */ /* 0x080fe200020f0eff */
[----:B------:R-:W-:Y:S01]  /*81c0*/  IMAD R97, R244, UR22, RZ ;  /* 0x00000016f4617c24 */ /* 0x000fe2000f8e02ff */
[----:B------:R-:W-:Y:S01]  /*81d0*/  LEA.HI.X.SX32 R138, R17, R67, 0x1, P5 ;  /* 0x00000043118a7211 */ /* 0x000fe200028f0eff */
[----:B------:R-:W-:Y:S01]  /*81e0*/  IMAD R95, R245, UR22, RZ ;  /* 0x00000016f55f7c24 */ /* 0x000fe2000f8e02ff */
[----:B------:R-:W-:Y:S01]  /*81f0*/  IADD3 R6, P4, PT, R47, R20, RZ ;  /* 0x000000142f067210 */ /* 0x000fe20007f9e0ff */
[----:B------:R-:W-:Y:S01]  /*8200*/  IMAD R99, R243, UR22, RZ ;  /* 0x00000016f3637c24 */ /* 0x000fe2000f8e02ff */
[----:B------:R-:W-:Y:S01]  /*8210*/  IADD3 R8, P5, PT, R47, R21, RZ ;  /* 0x000000152f087210 */ /* 0x000fe20007fbe0ff */
[----:B------:R-:W-:Y:S01]  /*8220*/  IMAD R103, R241, UR22, RZ ;  /* 0x00000016f1677c24 */ /* 0x000fe2000f8e02ff */
[-C--:B------:R-:W-:Y:S01]  /*8230*/  LEA.HI.X.SX32 R136, R18, R67.reuse, 0x1, P2 ;  /* 0x0000004312887211 */ /* 0x080fe200010f0eff */
[----:B------:R-:W-:Y:S01]  /*8240*/  IMAD R101, R242, UR22, RZ ;  /* 0x00000016f2657c24 */ /* 0x000fe2000f8e02ff */
[----:B------:R-:W-:Y:S01]  /*8250*/  IADD3 R10, P2, PT, R47, R22, RZ ;  /* 0x000000162f0a7210 */ /* 0x000fe20007f5e0ff */
[----:B------:R-:W-:Y:S01]  /*8260*/  IMAD R105, R240, UR22, RZ ;  /* 0x00000016f0697c24 */ /* 0x000fe2000f8e02ff */
[----:B------:R-:W-:Y:S01]  /*8270*/  LEA.HI.X.SX32 R134, R19, R67, 0x1, P3 ;  /* 0x0000004313867211 */ /* 0x000fe200018f0eff */
[----:B------:R-:W-:Y:S01]  /*8280*/  IMAD R109, R193, UR22, RZ ;  /* 0x00000016c16d7c24 */ /* 0x000fe2000f8e02ff */
[----:B------:R-:W-:Y:S01]  /*8290*/  IADD3 R12, P3, PT, R47, R23, RZ ;  /* 0x000000172f0c7210 */ /* 0x000fe20007f7e0ff */
[----:B------:R-:W-:Y:S01]  /*82a0*/  IMAD R107, R239, UR22, RZ ;  /* 0x00000016ef6b7c24 */ /* 0x000fe2000f8e02ff */
[-C--:B------:R-:W-:Y:S01]  /*82b0*/  LEA.HI.X.SX32 R5, R20, R67.reuse, 0x1, P4 ;  /* 0x0000004314057211 */ /* 0x080fe200020f0eff */
[----:B------:R-:W-:Y:S01]  /*82c0*/  IMAD R111, R192, UR22, RZ ;  /* 0x00000016c06f7c24 */ /* 0x000fe2000f8e02ff */
[----:B------:R-:W-:Y:S01]  /*82d0*/  LEA.HI.X.SX32 R7, R21, R67, 0x1, P5 ;  /* 0x0000004315077211 */ /* 0x000fe200028f0eff */
[----:B------:R-:W-:Y:S01]  /*82e0*/  IMAD R113, R237, UR22, RZ ;  /* 0x00000016ed717c24 */ /* 0x000fe2000f8e02ff */
[C---:B------:R-:W-:Y:S01]  /*82f0*/  IADD3 R14, P4, PT, R47.reuse, R24, RZ ;  /* 0x000000182f0e7210 */ /* 0x040fe20007f9e0ff */
        /* <DEDUP_REMOVED lines=10> */
[----:B------:R-:W-:Y:S01]  /*83a0*/  ULEA UR34, UP1, UR23, UR10, 0x4 ;  /* 0x0000000a17227291 */ /* 0x000fe2000f8220ff */
[-C--:B------:R-:W-:Y:S01]  /*83b0*/  LEA.HI.X.SX32 R13, R24, R67.reuse, 0x1, P4 ;  /* 0x00000043180d7211 */ /* 0x080fe200020f0eff */
[----:B------:R-:W-:Y:S01]  /*83c0*/  ULEA UR35, UP2, UR20, UR8, 0x4 ;  /* 0x0000000814237291 */ /* 0x000fe2000f8420ff */
[----:B------:R-:W-:Y:S01]  /*83d0*/  LEA.HI.X.SX32 R15, R25, R67, 0x1, P5 ;  /* 0x00000043190f7211 */ /* 0x000fe200028f0eff */
[----:B------:R-:W-:Y:S01]  /*83e0*/  IMAD.MOV.U32 R122, RZ, RZ, RZ ;  /* 0x000000ffff7a7224 */ /* 0x000fe200078e00ff */
[C---:B------:R-:W-:Y:S01]  /*83f0*/  IADD3 R24, P5, PT, R47.reuse, R29, RZ ;  /* 0x0000001d2f187210 */ /* 0x040fe20007fbe0ff */
[----:B------:R-:W-:Y:S01]  /*8400*/  ULEA.HI.X UR36, UR23, UR11, UR36, 0x4, UP1 ;  /* 0x0000000b17247291 */ /* 0x000fe200088f2424 */
[-C--:B------:R-:W-:Y:S01]  /*8410*/  LEA.HI.X.SX32 R17, R26, R67.reuse, 0x1, P2 ;  /* 0x000000431a117211 */ /* 0x080fe200010f0eff */
[----:B------:R-:W-:Y:S01]  /*8420*/  ULEA.HI.X UR67, UR20, UR9, UR21, 0x4, UP2 ;  /* 0x0000000914437291 */ /* 0x000fe200090f2415 */
[----:B------:R-:W-:Y:S01]  /*8430*/  IADD3 R26, P2, PT, R47, R30, RZ ;  /* 0x0000001e2f1a7210 */ /* 0x000fe20007f5e0ff */
[----:B------:R-:W-:Y:S01]  /*8440*/  UMOV UR70, UR15 ;  /* 0x0000000f00467c82 */ /* 0x000fe20008000000 */
[----:B------:R-:W-:Y:S01]  /*8450*/  LEA.HI.X.SX32 R19, R27, R67, 0x1, P3 ;  /* 0x000000431b137211 */ /* 0x000fe200018f0eff */
[----:B------:R-:W-:Y:S01]  /*8460*/  UMOV UR69, 0x1 ;  /* 0x0000000100457882 */ /* 0x000fe20000000000 */
[----:B------:R-:W-:Y:S01]  /*8470*/  IADD3 R161, P3, PT, R47, R31, RZ ;  /* 0x0000001f2fa17210 */ /* 0x000fe20007f7e0ff */
[----:B------:R-:W-:Y:S01]  /*8480*/  UMOV UR68, 0x3 ;  /* 0x0000000300447882 */ /* 0x000fe20000000000 */
[----:B------:R-:W-:Y:S01]  /*8490*/  LEA.HI.X.SX32 R23, R29, R67, 0x1, P5 ;  /* 0x000000431d177211 */ /* 0x000fe200028f0eff */
[----:B------:R-:W-:Y:S01]  /*84a0*/  UMOV UR5, URZ ;  /* 0x000000ff00057c82 */ /* 0x000fe20008000000 */
[C---:B------:R-:W-:Y:S01]  /*84b0*/  IADD3 R157, P5, PT, R47.reuse, R33, RZ ;  /* 0x000000212f9d7210 */ /* 0x040fe20007fbe0ff */
[----:B------:R-:W-:Y:S01]  /*84c0*/  UMOV UR6, URZ ;  /* 0x000000ff00067c82 */ /* 0x000fe20008000000 */
[----:B------:R-:W-:Y:S01]  /*84d0*/  LEA.HI.X.SX32 R25, R30, R67, 0x1, P2 ;  /* 0x000000431e197211 */ /* 0x000fe200010f0eff */
[----:B------:R-:W-:Y:S01]  /*84e0*/  UMOV UR4, URZ ;  /* 0x000000ff00047c82 */ /* 0x000fe20008000000 */
[----:B------:R-:W-:-:S02]  /*84f0*/  IADD3 R155, P2, PT, R47, R34, RZ ;  /* 0x000000222f9b7210 */ /* 0x000fc40007f5e0ff */
[-C--:B------:R-:W-:Y:S02]  /*8500*/  LEA.HI.X.SX32 R27, R31, R67.reuse, 0x1, P3 ;  /* 0x000000431f1b7211 */ /* 0x080fe400018f0eff */
[-C--:B------:R-:W-:Y:S02]  /*8510*/  LEA.HI.X.SX32 R31, R33, R67.reuse, 0x1, P5 ;  /* 0x00000043211f7211 */ /* 0x080fe400028f0eff */
[-C--:B------:R-:W-:Y:S01]  /*8520*/  LEA.HI.X.SX32 R33, R34, R67.reuse, 0x1, P2 ;  /* 0x0000004322217211 */ /* 0x080fe200010f0eff */
[----:B------:R-:W-:Y:S01]  /*8530*/  IMAD.SHL.U32 R34, R155, 0x4, RZ ;  /* 0x000000049b227824 */ /* 0x000fe200078e00ff */
[C---:B------:R-:W-:Y:S02]  /*8540*/  IADD3 R22, P4, PT, R47.reuse, R28, RZ ;  /* 0x0000001c2f167210 */ /* 0x040fe40007f9e0ff */
[----:B------:R-:W-:Y:S02]  /*8550*/  IADD3 R146, P2, PT, R47, R38, RZ ;  /* 0x000000262f927210 */ /* 0x000fe40007f5e0ff */
[-C--:B------:R-:W-:Y:S01]  /*8560*/  LEA.HI.X.SX32 R21, R28, R67.reuse, 0x1, P4 ;  /* 0x000000431c157211 */ /* 0x080fe200020f0eff */
[----:B------:R-:W-:Y:S01]  /*8570*/  IMAD.SHL.U32 R28, R161, 0x4, RZ ;  /* 0x00000004a11c7824 */ /* 0x000fe200078e00ff */
[----:B------:R-:W-:-:S02]  /*8580*/  LEA.HI.X.SX32 R158, R38, R67, 0x1, P2 ;  /* 0x00000043269e7211 */ /* 0x000fc400010f0eff */
[C---:B------:R-:W-:Y:S02]  /*8590*/  IADD3 R159, P4, PT, R47.reuse, R32, RZ ;  /* 0x000000202f9f7210 */ /* 0x040fe40007f9e0ff */
[C---:B------:R-:W-:Y:S02]  /*85a0*/  IADD3 R149, P5, PT, R47.reuse, R37, RZ ;  /* 0x000000252f957210 */ /* 0x040fe40007fbe0ff */
[----:B------:R-:W-:Y:S01]  /*85b0*/  IADD3 R128, P2, PT, R47, R42, RZ ;  /* 0x0000002a2f807210 */ /* 0x000fe20007f5e0ff */
[----:B------:R-:W-:Y:S01]  /*85c0*/  IMAD.SHL.U32 R30, R159, 0x4, RZ ;  /* 0x000000049f1e7824 */ /* 0x000fe200078e00ff */
[-C--:B------:R-:W-:Y:S01]  /*85d0*/  LEA.HI.X.SX32 R29, R32, R67.reuse, 0x1, P4 ;  /* 0x00000043201d7211 */ /* 0x080fe200020f0eff */
[----:B------:R-:W-:Y:S01]  /*85e0*/  IMAD.SHL.U32 R32, R157, 0x4, RZ ;  /* 0x000000049d207824 */ /* 0x000fe200078e00ff */
[-C--:B------:R-:W-:Y:S02]  /*85f0*/  LEA.HI.X.SX32 R160, R37, R67.reuse, 0x1, P5 ;  /* 0x0000004325a07211 */ /* 0x080fe400028f0eff */
[----:B------:R-:W-:Y:S01]  /*8600*/  LEA.HI.X.SX32 R150, R42, R67, 0x1, P2 ;  /* 0x000000432a967211 */ /* 0x000fe200010f0eff */
[----:B------:R-:W-:Y:S01]  /*8610*/  IMAD.SHL.U32 R42, R146, 0x4, RZ ;  /* 0x00000004922a7824 */ /* 0x000fe200078e00ff */
[----:B------:R-:W-:-:S02]  /*8620*/  IADD3 R151, P4, PT, R47, R36, RZ ;  /* 0x000000242f977210 */ /* 0x000fc40007f9e0ff */
[C---:B------:R-:W-:Y:S02]  /*8630*/  IADD3 R141, P5, PT, R47.reuse, R41, RZ ;  /* 0x000000292f8d7210 */ /* 0x040fe40007fbe0ff */
[----:B------:R-:W-:Y:S01]  /*8640*/  IADD3 R61, P2, PT, R47, R46, RZ ;  /* 0x0000002e2f3d7210 */ /* 0x000fe20007f5e0ff */
[----:B------:R-:W-:Y:S01]  /*8650*/  IMAD.SHL.U32 R38, R151, 0x4, RZ ;  /* 0x0000000497267824 */ /* 0x000fe200078e00ff */
[-C--:B------:R-:W-:Y:S02]  /*8660*/  LEA.HI.X.SX32 R162, R36, R67.reuse, 0x1, P4 ;  /* 0x0000004324a27211 */ /* 0x080fe400020f0eff */
[-C--:B------:R-:W-:Y:S02]  /*8670*/  LEA.HI.X.SX32 R152, R41, R67.reuse, 0x1, P5 ;  /* 0x0000004329987211 */ /* 0x080fe400028f0eff */
[----:B------:R-:W-:Y:S02]  /*8680*/  LEA.HI.X.SX32 R143, R46, R67, 0x1, P2 ;  /* 0x000000432e8f7211 */ /* 0x000fe400010f0eff */
[----:B------:R-:W-:-:S02]  /*8690*/  IADD3 R142, P4, PT, R47, R40, RZ ;  /* 0x000000282f8e7210 */ /* 0x000fc40007f9e0ff */
[----:B------:R-:W-:Y:S02]  /*86a0*/  IADD3 R63, P5, PT, R47, R45, RZ ;  /* 0x0000002d2f3f7210 */ /* 0x000fe40007fbe0ff */
[----:B------:R-:W-:Y:S01]  /*86b0*/  SHF.R.S32.HI R0, RZ, 0x1f, R48 ;  /* 0x0000001fff007819 */ /* 0x000fe20000011430 */
[----:B------:R-:W-:Y:S01]  /*86c0*/  IMAD.SHL.U32 R46, R142, 0x4, RZ ;  /* 0x000000048e2e7824 */ /* 0x000fe200078e00ff */
[----:B------:R-:W-:Y:S02]  /*86d0*/  IADD3 R86, P2, PT, R48, R85, RZ ;  /* 0x0000005530567210 */ /* 0x000fe40007f5e0ff */
[-C--:B------:R-:W-:Y:S01]  /*86e0*/  LEA.HI.X.SX32 R154, R40, R67.reuse, 0x1, P4 ;  /* 0x00000043289a7211 */ /* 0x080fe200020f0eff */
[----:B------:R-:W-:Y:S01]  /*86f0*/  IMAD.SHL.U32 R40, R149, 0x4, RZ ;  /* 0x0000000495287824 */ /* 0x000fe200078e00ff */
[----:B------:R-:W-:Y:S02]  /*8700*/  LEA.HI.X.SX32 R145, R45, R67, 0x1, P5 ;  /* 0x000000432d917211 */ /* 0x000fe400028f0eff */
[----:B------:R-:W-:-:S02]  /*8710*/  LEA.HI.X.SX32 R85, R85, R0, 0x1, P2 ;  /* 0x0000000055557211 */ /* 0x000fc400010f0eff */
[C---:B------:R-:W-:Y:S02]  /*8720*/  IADD3 R153, P3, PT, R47.reuse, R35, RZ ;  /* 0x000000232f997210 */ /* 0x040fe40007f7e0ff */
[----:B------:R-:W-:Y:S02]  /*8730*/  IADD3 R65, P4, PT, R47, R44, RZ ;  /* 0x0000002c2f417210 */ /* 0x000fe40007f9e0ff */
[C---:B------:R-:W-:Y:S01]  /*8740*/  IADD3 R88, P5, PT, R48.reuse, R87, RZ ;  /* 0x0000005730587210 */ /* 0x040fe20007fbe0ff */
[----:B------:R-:W-:Y:S01]  /*8750*/  IMAD.SHL.U32 R36, R153, 0x4, RZ ;  /* 0x0000000499247824 */ /* 0x000fe200078e00ff */
[----:B------:R-:W-:Y:S02]  /*8760*/  IADD3 R92, P2, PT, R48, R91, RZ ;  /* 0x0000005b305c7210 */ /* 0x000fe40007f5e0ff */
[-C--:B------:R-:W-:Y:S02]  /*8770*/  LEA.HI.X.SX32 R35, R35, R67.reuse, 0x1, P3 ;  /* 0x0000004323237211 */ /* 0x080fe400018f0eff */
[----:B------:R-:W-:-:S02]  /*8780*/  LEA.HI.X.SX32 R148, R44, R67, 0x1, P4 ;  /* 0x000000432c947211 */ /* 0x000fc400020f0eff */
[-C--:B------:R-:W-:Y:S02]  /*8790*/  LEA.HI.X.SX32 R87, R87, R0.reuse, 0x1, P5 ;  /* 0x0000000057577211 */ /* 0x080fe400028f0eff */
[----:B------:R-:W-:Y:S02]  /*87a0*/  LEA.HI.X.SX32 R91, R91, R0, 0x1, P2 ;  /* 0x000000005b5b7211 */ /* 0x000fe400010f0eff */
[----:B------:R-:W-:Y:S02]  /*87b0*/  IADD3 R144, P3, PT, R47, R39, RZ ;  /* 0x000000272f907210 */ /* 0x000fe40007f7e0ff */
[C---:B------:R-:W-:Y:S02]  /*87c0*/  IADD3 R90, P4, PT, R48.reuse, R89, RZ ;  /* 0x00000059305a7210 */ /* 0x040fe40007f9e0ff */
[----:B------:R-:W-:Y:S01]  /*87d0*/  IADD3 R94, P5, PT, R48, R93, RZ ;  /* 0x0000005d305e7210 */ /* 0x000fe20007fbe0ff */
[----:B------:R-:W-:Y:S01]  /*87e0*/  IMAD.SHL.U32 R44, R144, 0x4, RZ ;  /* 0x00000004902c7824 */ /* 0x000fe200078e00ff */
[----:B------:R-:W-:-:S02]  /*87f0*/  IADD3 R98, P2, PT, R48, R97, RZ ;  /* 0x0000006130627210 */ /* 0x000fc40007f5e0ff */
[----:B------:R-:W-:Y:S02]  /*8800*/  LEA.HI.X.SX32 R156, R39, R67, 0x1, P3 ;  /* 0x00000043279c7211 */ /* 0x000fe400018f0eff */
[-C--:B------:R-:W-:Y:S02]  /*8810*/  LEA.HI.X.SX32 R89, R89, R0.reuse, 0x1, P4 ;  /* 0x0000000059597211 */ /* 0x080fe400020f0eff */
[-C--:B------:R-:W-:Y:S02]  /*8820*/  LEA.HI.X.SX32 R93, R93, R0.reuse, 0x1, P5 ;  /* 0x000000005d5d7211 */ /* 0x080fe400028f0eff */
[----:B------:R-:W-:Y:S02]  /*8830*/  LEA.HI.X.SX32 R97, R97, R0, 0x1, P2 ;  /* 0x0000000061617211 */ /* 0x000fe400010f0eff */
[----:B------:R-:W-:Y:S02]  /*8840*/  IADD3 R126, P3, PT, R47, R43, RZ ;  /* 0x0000002b2f7e7210 */ /* 0x000fe40007f7e0ff */
[----:B------:R-:W-:-:S02]  /*8850*/  IADD3 R96, P4, PT, R48, R95, RZ ;  /* 0x0000005f30607210 */ /* 0x000fc40007f9e0ff */
[C---:B------:R-:W-:Y:S02]  /*8860*/  IADD3 R100, P5, PT, R48.reuse, R99, RZ ;  /* 0x0000006330647210 */ /* 0x040fe40007fbe0ff */
[----:B------:R-:W-:Y:S02]  /*8870*/  IADD3 R104, P2, PT, R48, R103, RZ ;  /* 0x0000006730687210 */ /* 0x000fe40007f5e0ff */
[----:B------:R-:W-:Y:S02]  /*8880*/  LEA.HI.X.SX32 R147, R43, R67, 0x1, P3 ;  /* 0x000000432b937211 */ /* 0x000fe400018f0eff */
[-C--:B------:R-:W-:Y:S02]  /*8890*/  LEA.HI.X.SX32 R95, R95, R0.reuse, 0x1, P4 ;  /* 0x000000005f5f7211 */ /* 0x080fe400020f0eff */
[-C--:B------:R-:W-:Y:S02]  /*88a0*/  LEA.HI.X.SX32 R99, R99, R0.reuse, 0x1, P5 ;  /* 0x0000000063637211 */ /* 0x080fe400028f0eff */
[----:B------:R-:W-:-:S02]  /*88b0*/  LEA.HI.X.SX32 R103, R103, R0, 0x1, P2 ;  /* 0x0000000067677211 */ /* 0x000fc400010f0eff */
[----:B------:R-:W-:Y:S02]  /*88c0*/  IADD3 R62, P3, PT, R47, R190, RZ ;  /* 0x000000be2f3e7210 */ /* 0x000fe40007f7e0ff */
[C---:B------:R-:W-:Y:S02]  /*88d0*/  IADD3 R102, P4, PT, R48.reuse, R101, RZ ;  /* 0x0000006530667210 */ /* 0x040fe40007f9e0ff */
[C---:B------:R-:W-:Y:S02]  /*88e0*/  IADD3 R106, P5, PT, R48.reuse, R105, RZ ;  /* 0x00000069306a7210 */ /* 0x040fe40007fbe0ff */
[----:B------:R-:W-:Y:S02]  /*88f0*/  IADD3 R110, P2, PT, R48, R109, RZ ;  /* 0x0000006d306e7210 */ /* 0x000fe40007f5e0ff */
[----:B------:R-:W-:Y:S02]  /*8900*/  LEA.HI.X.SX32 R190, R190, R67, 0x1, P3 ;  /* 0x00000043bebe7211 */ /* 0x000fe400018f0eff */
[----:B------:R-:W-:-:S02]  /*8910*/  LEA.HI.X.SX32 R101, R101, R0, 0x1, P4 ;  /* 0x0000000065657211 */ /* 0x000fc400020f0eff */
[-C--:B------:R-:W-:Y:S02]  /*8920*/  LEA.HI.X.SX32 R105, R105, R0.reuse, 0x1, P5 ;  /* 0x0000000069697211 */ /* 0x080fe400028f0eff */
[----:B------:R-:W-:Y:S02]  /*8930*/  LEA.HI.X.SX32 R109, R109, R0, 0x1, P2 ;  /* 0x000000006d6d7211 */ /* 0x000fe400010f0eff */
[C---:B------:R-:W-:Y:S02]  /*8940*/  IADD3 R124, P3, PT, R48.reuse, R50, RZ ;  /* 0x00000032307c7210 */ /* 0x040fe40007f7e0ff */
[C---:B------:R-:W-:Y:S02]  /*8950*/  IADD3 R108, P4, PT, R48.reuse, R107, RZ ;  /* 0x0000006b306c7210 */ /* 0x040fe40007f9e0ff */
[C---:B------:R-:W-:Y:S02]  /*8960*/  IADD3 R112, P5, PT, R48.reuse, R111, RZ ;  /* 0x0000006f30707210 */ /* 0x040fe40007fbe0ff */
[----:B------:R-:W-:-:S02]  /*8970*/  IADD3 R64, P2, PT, R48, R51, RZ ;  /* 0x0000003330407210 */ /* 0x000fc40007f5e0ff */
[-C--:B------:R-:W-:Y:S02]  /*8980*/  LEA.HI.X.SX32 R107, R107, R0.reuse, 0x1, P4 ;  /* 0x000000006b6b7211 */ /* 0x080fe400020f0eff */
[-C--:B------:R-:W-:Y:S02]  /*8990*/  LEA.HI.X.SX32 R111, R111, R0.reuse, 0x1, P5 ;  /* 0x000000006f6f7211 */ /* 0x080fe400028f0eff */
[-C--:B------:R-:W-:Y:S01]  /*89a0*/  LEA.HI.X.SX32 R129, R50, R0.reuse, 0x1, P3 ;  /* 0x0000000032817211 */ /* 0x080fe200018f0eff */
[----:B------:R-:W-:Y:S01]  /*89b0*/  IMAD.SHL.U32 R50, R128, 0x4, RZ ;  /* 0x0000000480327824 */ /* 0x000fe200078e00ff */
[----:B------:R-:W-:Y:S02]  /*89c0*/  LEA.HI.X.SX32 R127, R51, R0, 0x1, P2 ;  /* 0x00000000337f7211 */ /* 0x000fe400010f0eff */
[C---:B------:R-:W-:Y:S02]  /*89d0*/  IADD3 R114, P4, PT, R48.reuse, R113, RZ ;  /* 0x0000007130727210 */ /* 0x040fe40007f9e0ff */
[----:B------:R-:W-:-:S02]  /*89e0*/  IADD3 R66, P5, PT, R48, R52, RZ ;  /* 0x0000003430427210 */ /* 0x000fc40007fbe0ff */
[C---:B------:R-:W-:Y:S02]  /*89f0*/  IADD3 R70, P3, PT, R48.reuse, R54, RZ ;  /* 0x0000003630467210 */ /* 0x040fe40007f7e0ff */
[----:B------:R-:W-:Y:S02]  /*8a00*/  IADD3 R72, P2, PT, R48, R55, RZ ;  /* 0x0000003730487210 */ /* 0x000fe40007f5e0ff */
[-C--:B------:R-:W-:Y:S02]  /*8a10*/  LEA.HI.X.SX32 R113, R113, R0.reuse, 0x1, P4 ;  /* 0x0000000071717211 */ /* 0x080fe400020f0eff */
[-C--:B------:R-:W-:Y:S01]  /*8a20*/  LEA.HI.X.SX32 R125, R52, R0.reuse, 0x1, P5 ;  /* 0x00000000347d7211 */ /* 0x080fe200028f0eff */
[----:B------:R-:W-:Y:S01]  /*8a30*/  IMAD.SHL.U32 R52, R126, 0x4, RZ ;  /* 0x000000047e347824 */ /* 0x000fe200078e00ff */
[-C--:B------:R-:W-:Y:S01]  /*8a40*/  LEA.HI.X.SX32 R69, R54, R0.reuse, 0x1, P3 ;  /* 0x0000000036457211 */ /* 0x080fe200018f0eff */
[----:B------:R-:W-:Y:S01]  /*8a50*/  IMAD.SHL.U32 R54, R65, 0x4, RZ ;  /* 0x0000000441367824 */ /* 0x000fe200078e00ff */
[----:B------:R-:W-:-:S02]  /*8a60*/  LEA.HI.X.SX32 R71, R55, R0, 0x1, P2 ;  /* 0x0000000037477211 */ /* 0x000fc400010f0eff */
[C---:B------:R-:W-:Y:S02]  /*8a70*/  IADD3 R68, P4, PT, R48.reuse, R53, RZ ;  /* 0x0000003530447210 */ /* 0x040fe40007f9e0ff */
[C---:B------:R-:W-:Y:S02]  /*8a80*/  IADD3 R74, P5, PT, R48.reuse, R56, RZ ;  /* 0x00000038304a7210 */ /* 0x040fe40007fbe0ff */
[C---:B------:R-:W-:Y:S02]  /*8a90*/  IADD3 R78, P3, PT, R48.reuse, R58, RZ ;  /* 0x0000003a304e7210 */ /* 0x040fe40007f7e0ff */
[----:B------:R-:W-:Y:S02]  /*8aa0*/  IADD3 R80, P2, PT, R48, R59, RZ ;  /* 0x0000003b30507210 */ /* 0x000fe40007f5e0ff */
[----:B------:R-:W-:Y:S02]  /*8ab0*/  SHF.R.S32.HI R119, RZ, 0x1f, R166 ;  /* 0x0000001fff777819 */ /* 0x000fe400000114a6 */
[----:B------:R-:W-:-:S02]  /*8ac0*/  LEA.HI.X.SX32 R67, R53, R0, 0x1, P4 ;  /* 0x0000000035437211 */ /* 0x000fc400020f0eff */
[-C--:B------:R-:W-:Y:S01]  /*8ad0*/  LEA.HI.X.SX32 R73, R56, R0.reuse, 0x1, P5 ;  /* 0x0000000038497211 */ /* 0x080fe200028f0eff */
[----:B------:R-:W-:Y:S01]  /*8ae0*/  IMAD.SHL.U32 R56, R63, 0x4, RZ ;  /* 0x000000043f387824 */ /* 0x000fe200078e00ff */
[-C--:B------:R-:W-:Y:S01]  /*8af0*/  LEA.HI.X.SX32 R77, R58, R0.reuse, 0x1, P3 ;  /* 0x000000003a4d7211 */ /* 0x080fe200018f0eff */
[----:B------:R-:W-:Y:S01]  /*8b00*/  IMAD.SHL.U32 R58, R61, 0x4, RZ ;  /* 0x000000043d3a7824 */ /* 0x000fe200078e00ff */
[----:B------:R-:W-:Y:S02]  /*8b10*/  LEA.HI.X.SX32 R79, R59, R0, 0x1, P2 ;  /* 0x000000003b4f7211 */ /* 0x000fe400010f0eff */
[C---:B------:R-:W-:Y:S02]  /*8b20*/  IADD3 R76, P4, PT, R48.reuse, R57, RZ ;  /* 0x00000039304c7210 */ /* 0x040fe40007f9e0ff */
[C---:B------:R-:W-:Y:S02]  /*8b30*/  IADD3 R82, P5, PT, R48.reuse, R60, RZ ;  /* 0x0000003c30527210 */ /* 0x040fe40007fbe0ff */
[----:B------:R-:W-:-:S02]  /*8b40*/  IADD3 R116, P3, PT, R48, R115, RZ ;  /* 0x0000007330747210 */ /* 0x000fc40007f7e0ff */
[----:B------:R-:W-:Y:S02]  /*8b50*/  IADD3 R118, P2, PT, R48, R117, RZ ;  /* 0x0000007530767210 */ /* 0x000fe40007f5e0ff */
[----:B------:R-:W-:Y:S02]  /*8b60*/  LEA.HI R119, R119, R166, RZ, 0x6 ;  /* 0x000000a677777211 */ /* 0x000fe400078f30ff */
[-C--:B------:R-:W-:Y:S02]  /*8b70*/  LEA.HI.X.SX32 R75, R57, R0.reuse, 0x1, P4 ;  /* 0x00000000394b7211 */ /* 0x080fe400020f0eff */
[-C--:B------:R-:W-:Y:S01]  /*8b80*/  LEA.HI.X.SX32 R81, R60, R0.reuse, 0x1, P5 ;  /* 0x000000003c517211 */ /* 0x080fe200028f0eff */
[----:B------:R-:W-:Y:S01]  /*8b90*/  IMAD.SHL.U32 R60, R62, 0x4, RZ ;  /* 0x000000043e3c7824 */ /* 0x000fe200078e00ff */
[-C--:B------:R-:W-:Y:S02]  /*8ba0*/  LEA.HI.X.SX32 R115, R115, R0.reuse, 0x1, P3 ;  /* 0x0000000073737211 */ /* 0x080fe400018f0eff */
[----:B------:R-:W-:-:S02]  /*8bb0*/  LEA.HI.X.SX32 R117, R117, R0, 0x1, P2 ;  /* 0x0000000075757211 */ /* 0x000fc400010f0eff */
[----:B------:R-:W-:Y:S02]  /*8bc0*/  SHF.L.U64.HI R45, R142, 0x2, R154 ;  /* 0x000000028e2d7819 */ /* 0x000fe4000001029a */
[C---:B------:R-:W-:Y:S02]  /*8bd0*/  IADD3 R84, P4, PT, R48.reuse, R228, RZ ;  /* 0x000000e430547210 */ /* 0x040fe40007f9e0ff */
[C---:B------:R-:W-:Y:S02]  /*8be0*/  IADD3 R120, P3, PT, R48.reuse, R123, RZ ;  /* 0x0000007b30787210 */ /* 0x040fe40007f7e0ff */
[C---:B------:R-:W-:Y:S02]  /*8bf0*/  IADD3 R130, P2, PT, R48.reuse, R121, RZ ;  /* 0x0000007930827210 */ /* 0x040fe40007f5e0ff */
[----:B------:R-:W-:Y:S01]  /*8c00*/  IADD3 R132, P5, PT, R48, R131, RZ ;  /* 0x0000008330847210 */ /* 0x000fe20007fbe0ff */
[----:B------:R-:W-:Y:S01]  /*8c10*/  IMAD.SHL.U32 R48, R141, 0x4, RZ ;  /* 0x000000048d307824 */ /* 0x000fe200078e00ff */
[----:B------:R-:W-:-:S02]  /*8c20*/  SHF.R.S32.HI R142, RZ, 0x6, R119 ;  /* 0x00000006ff8e7819 */ /* 0x000fc40000011477 */
[----:B------:R-:W-:Y:S02]  /*8c30*/  SHF.L.U64.HI R47, R141, 0x2, R152 ;  /* 0x000000028d2f7819 */ /* 0x000fe40000010298 */
[-C--:B------:R-:W-:Y:S02]  /*8c40*/  LEA.HI.X.SX32 R83, R228, R0.reuse, 0x1, P4 ;  /* 0x00000000e4537211 */ /* 0x080fe400020f0eff */
[-C--:B------:R-:W-:Y:S02]  /*8c50*/  LEA.HI.X.SX32 R123, R123, R0.reuse, 0x1, P3 ;  /* 0x000000007b7b7211 */ /* 0x080fe400018f0eff */
[-C--:B------:R-:W-:Y:S02]  /*8c60*/  LEA.HI.X.SX32 R121, R121, R0.reuse, 0x1, P2 ;  /* 0x0000000079797211 */ /* 0x080fe400010f0eff */
[----:B------:R-:W-:Y:S01]  /*8c70*/  LEA.HI.X.SX32 R131, R131, R0, 0x1, P5 ;  /* 0x0000000083837211 */ /* 0x000fe200028f0eff */
[----:B------:R-:W-:Y:S01]  /*8c80*/  VIADD R0, R49, 0xffffff00 ;  /* 0xffffff0031007836 */ /* 0x000fe20000000000 */
[C---:B------:R-:W-:Y:S01]  /*8c90*/  VIMNMX R141, PT, PT, R142.reuse, 0x2, !PT ;  /* 0x000000028e8d7848 */ /* 0x040fe20007fe0100 */
[----:B------:R-:W-:Y:S01]  /*8ca0*/  VIADD R142, R142, 0xfffffffc ;  /* 0xfffffffc8e8e7836 */ /* 0x000fe20000000000 */
[----:B------:R-:W-:-:S02]  /*8cb0*/  SHF.L.U64.HI R53, R65, 0x2, R148 ;  /* 0x0000000241357819 */ /* 0x000fc40000010294 */
[----:B------:R-:W-:Y:S01]  /*8cc0*/  SHF.L.U64.HI R55, R63, 0x2, R145 ;  /* 0x000000023f377819 */ /* 0x000fe20000010291 */
[----:B------:R-:W-:Y:S01]  /*8cd0*/  VIADD R141, R141, 0xffffffff ;  /* 0xffffffff8d8d7836 */ /* 0x000fe20000000000 */
[C---:B------:R-:W-:Y:S01]  /*8ce0*/  SHF.L.U64.HI R140, R139.reuse, 0x2, R140 ;  /* 0x000000028b8c7819 */ /* 0x040fe2000001028c */
[----:B------:R-:W-:Y:S01]  /*8cf0*/  IMAD.SHL.U32 R139, R139, 0x4, RZ ;  /* 0x000000048b8b7824 */ /* 0x000fe200078e00ff */
        /* <DEDUP_REMOVED lines=28> */
[----:B------:R-:W-:-:S02]  /*8ec0*/  SHF.L.U64.HI R57, R61, 0x2, R143 ;  /* 0x000000023d397819 */ /* 0x000fc4000001028f */
[----:B------:R-:W-:Y:S01]  /*8ed0*/  SHF.L.U64.HI R59, R62, 0x2, R190 ;  /* 0x000000023e3b7819 */ /* 0x000fe200000102be */
        /* <DEDUP_REMOVED lines=64> */
[----:B------:R-:W-:Y:S02]  /*92e0*/  SHF.L.U64.HI R29, R159, 0x2, R29 ;  /* 0x000000029f1d7819 */ /* 0x000fe4000001021d */
[----:B------:R-:W-:Y:S02]  /*92f0*/  SHF.L.U64.HI R31, R157, 0x2, R31 ;  /* 0x000000029d1f7819 */ /* 0x000fe4000001021f */
[----:B------:R-:W-:Y:S02]  /*9300*/  SHF.L.U64.HI R33, R155, 0x2, R33 ;  /* 0x000000029b217819 */ /* 0x000fe40000010221 */
[----:B------:R-:W-:Y:S02]  /*9310*/  SHF.L.U64.HI R35, R153, 0x2, R35 ;  /* 0x0000000299237819 */ /* 0x000fe40000010223 */
[----:B------:R-:W-:Y:S02]  /*9320*/  SHF.L.U64.HI R37, R151, 0x2, R162 ;  /* 0x0000000297257819 */ /* 0x000fe400000102a2 */
[----:B------:R-:W-:-:S02]  /*9330*/  SHF.L.U64.HI R39, R149, 0x2, R160 ;  /* 0x0000000295277819 */ /* 0x000fc400000102a0 */
[----:B------:R-:W-:Y:S02]  /*9340*/  SHF.L.U64.HI R41, R146, 0x2, R158 ;  /* 0x0000000292297819 */ /* 0x000fe4000001029e */
[----:B------:R-:W-:Y:S02]  /*9350*/  SHF.L.U64.HI R43, R144, 0x2, R156 ;  /* 0x00000002902b7819 */ /* 0x000fe4000001029c */
[----:B------:R-:W-:Y:S02]  /*9360*/  SHF.L.U64.HI R49, R128, 0x2, R150 ;  /* 0x0000000280317819 */ /* 0x000fe40000010296 */
[----:B------:R-:W-:Y:S02]  /*9370*/  SHF.L.U64.HI R51, R126, 0x2, R147 ;  /* 0x000000027e337819 */ /* 0x000fe40000010293 */
[----:B------:R-:W-:-:S07]  /*9380*/  SHF.L.U64.HI R61, R124, 0x2, R129 ;  /* 0x000000027c3d7819 */ /* 0x000fce0000010281 */
.L_x_10:
[----:B------:R-:W-:Y:S01]  /*9390*/  UIADD3 UR5, UPT, UPT, UR5, 0x1, URZ ;  /* 0x0000000105057890 */ /* 0x000fe2000fffe0ff */
[----:B------:R-:W-:-:S04]  /*93a0*/  DEPBAR.LE SB0, 0x4 ;  /* 0x000081000000791a */ /* 0x000fc80000000000 */
[----:B------:R-:W-:Y:S01]  /*93b0*/  ULEA UR15, UR69, UR12, 0x3 ;  /* 0x0000000c450f7291 */ /* 0x000fe2000f8e18ff */
[----:B------:R-:W-:Y:S01]  /*93c0*/  IMAD.U32 R122, R122, -0x80000000, RZ ;  /* 0x800000007a7a7824 */ /* 0x000fe200078e00ff */
[----:B------:R-:W-:Y:S02]  /*93d0*/  UISETP.GT.AND UP1, UPT, UR5, 0x3, UPT ;  /* 0x000000030500788c */ /* 0x000fe4000bf24270 */
[----:B------:R-:W-:Y:S02]  /*93e0*/  UIADD3 UR15, UPT, UPT, UR15, 0x20000, URZ ;  /* 0x000200000f0f7890 */ /* 0x000fe4000fffe0ff */
[----:B------:R-:W-:Y:S01]  /*93f0*/  USEL UR5, UR5, URZ, !UP1 ;  /* 0x000000ff05057287 */ /* 0x000fe2000c800000 */
[----:B------:R-:W-:Y:S06]  /*9400*/  BAR.SYNC.DEFER_BLOCKING 0x0 ;  /* 0x0000000000007b1d */ /* 0x000fec0000010000 */
[----:B---3--:R-:W-:Y:S05]  /*9410*/  @P0 BRA `(.L_x_8) ;  /* 0x00000004000c0947 */ /* 0x008fea0003800000 */
[----:B------:R-:W-:Y:S01]  /*9420*/  ULEA UR9, UR5, UR12, 0xe ;  /* 0x0000000c05097291 */ /* 0x000fe2000f8e70ff */
[----:B------:R-:W-:Y:S01]  /*9430*/  UMOV UR7, URZ ;  /* 0x000000ff00077c82 */ /* 0x000fe20008000000 */
[----:B------:R-:W-:Y:S02]  /*9440*/  UMOV UR8, URZ ;  /* 0x000000ff00087c82 */ /* 0x000fe40008000000 */
[----:B------:R-:W-:Y:S02]  /*9450*/  USHF.R.U32.HI UR18, URZ, 0x4, UR9 ;  /* 0x00000004ff127899 */ /* 0x000fe40008011609 */
[----:B------:R-:W-:Y:S02]  /*9460*/  UIADD3 UR9, UPT, UPT, UR9, 0x10000, URZ ;  /* 0x0001000009097890 */ /* 0x000fe4000fffe0ff */
[----:B------:R-:W-:Y:S02]  /*9470*/  USGXT.U32 UR18, UR18, 0xe ;  /* 0x0000000e1212789a */ /* 0x000fe40008000000 */
[----:B------:R-:W-:-:S02]  /*9480*/  USHF.R.U32.HI UR9, URZ, 0x4, UR9 ;  /* 0x00000004ff097899 */ /* 0x000fc40008011609 */
[----:B------:R-:W-:Y:S02]  /*9490*/  UIADD3 UR20, UP1, UPT, UR18, 0x2, URZ ;  /* 0x0000000212147890 */ /* 0x000fe4000ff3e0ff */
[----:B------:R-:W-:Y:S02]  /*94a0*/  USGXT.U32 UR16, UR9, 0xe ;  /* 0x0000000e0910789a */ /* 0x000fe40008000000 */
[----:B------:R-:W-:Y:S02]  /*94b0*/  UIADD3.X UR21, UPT, UPT, UR7, 0x40004040, URZ, UP1, !UPT ;  /* 0x4000404007157890 */ /* 0x000fe40008ffe4ff */
[----:B------:R-:W-:Y:S02]  /*94c0*/  UIADD3 UR26, UP1, UPT, UR16, 0x2, URZ ;  /* 0x00000002101a7890 */ /* 0x000fe4000ff3e0ff */
[----:B------:R-:W-:Y:S02]  /*94d0*/  UIADD3 UR54, UP4, UPT, UR20, 0x2, URZ ;  /* 0x0000000214367890 */ /* 0x000fe4000ff9e0ff */
[----:B------:R-:W-:-:S02]  /*94e0*/  UIADD3 UR56, UP5, UPT, UR20, 0x4, URZ ;  /* 0x0000000414387890 */ /* 0x000fc4000ffbe0ff */
[----:B------:R-:W-:Y:S02]  /*94f0*/  UIADD3.X UR27, UPT, UPT, UR8, 0x40004040, URZ, UP1, !UPT ;  /* 0x40004040081b7890 */ /* 0x000fe40008ffe4ff */
[----:B------:R-:W-:Y:S01]  /*9500*/  UIADD3 UR58, UP6, UPT, UR20, 0x1fe, URZ ;  /* 0x000001fe143a7890 */ /* 0x000fe2000ffde0ff */
[----:B------:R-:W-:Y:S01]  /*9510*/  UMOV UR10, UR15 ;  /* 0x0000000f000a7c82 */ /* 0x000fe20008000000 */
[----:B------:R-:W-:Y:S01]  /*9520*/  UMOV UR11, URZ ;  /* 0x000000ff000b7c82 */ /* 0x000fe20008000000 */
[----:B------:R-:W-:Y:S02]  /*9530*/  UIADD3 UR60, UP1, UPT, UR20, 0x200, URZ ;  /* 0x00000200143c7890 */ /* 0x000fe4000ff3e0ff */
[----:B------:R-:W-:Y:S02]  /*9540*/  UIADD3 UR62, UP2, UPT, UR20, 0x202, URZ ;  /* 0x00000202143e7890 */ /* 0x000fe4000ff5e0ff */
[----:B------:R-:W-:Y:S01]  /*9550*/  UIADD3.X UR55, UPT, UPT, UR21, URZ, URZ, UP4, !UPT ;  /* 0x000000ff15377290 */ /* 0x000fe2000a7fe4ff */
[----:B------:R-:W-:Y:S01]  /*9560*/  UMOV UR7, UR10 ;  /* 0x0000000a00077c82 */ /* 0x000fe20008000000 */
[----:B------:R-:W-:-:S02]  /*9570*/  UIADD3 UR64, UP3, UPT, UR20, 0x204, URZ ;  /* 0x0000020414407890 */ /* 0x000fc4000ff7e0ff */
[----:B------:R-:W-:Y:S02]  /*9580*/  UIADD3 UR8, UP4, UPT, UR26, 0x2, URZ ;  /* 0x000000021a087890 */ /* 0x000fe4000ff9e0ff */
[----:B------:R-:W-:Y:S02]  /*9590*/  UIADD3.X UR57, UPT, UPT, UR21, URZ, URZ, UP5, !UPT ;  /* 0x000000ff15397290 */ /* 0x000fe4000affe4ff */
[----:B------:R-:W-:Y:S02]  /*95a0*/  UIADD3 UR10, UP5, UPT, UR26, 0x4, URZ ;  /* 0x000000041a0a7890 */ /* 0x000fe4000ffbe0ff */
[----:B------:R-:W-:Y:S02]  /*95b0*/  UIADD3.X UR59, UPT, UPT, UR21, URZ, URZ, UP6, !UPT ;  /* 0x000000ff153b7290 */ /* 0x000fe4000b7fe4ff */
[----:B------:R-:W-:Y:S02]  /*95c0*/  UIADD3 UR28, UP6, UPT, UR26, 0x1fe, URZ ;  /* 0x000001fe1a1c7890 */ /* 0x000fe4000ffde0ff */
[----:B------:R-:W-:-:S02]  /*95d0*/  UIADD3.X UR61, UPT, UPT, UR21, URZ, URZ, UP1, !UPT ;  /* 0x000000ff153d7290 */ /* 0x000fc40008ffe4ff */
[----:B------:R-:W-:Y:S02]  /*95e0*/  UIADD3 UR30, UP1, UPT, UR26, 0x200, URZ ;  /* 0x000002001a1e7890 */ /* 0x000fe4000ff3e0ff */
[----:B------:R-:W-:Y:S02]  /*95f0*/  UIADD3.X UR63, UPT, UPT, UR21, URZ, URZ, UP2, !UPT ;  /* 0x000000ff153f7290 */ /* 0x000fe400097fe4ff */
[----:B------:R-:W-:Y:S02]  /*9600*/  UIADD3 UR32, UP2, UPT, UR26, 0x202, URZ ;  /* 0x000002021a207890 */ /* 0x000fe4000ff5e0ff */
[----:B------:R-:W-:Y:S02]  /*9610*/  UIADD3.X UR65, UPT, UPT, UR21, URZ, URZ, UP3, !UPT ;  /* 0x000000ff15417290 */ /* 0x000fe40009ffe4ff */
[----:B------:R-:W-:Y:S02]  /*9620*/  UIADD3.X UR9, UPT, UPT, UR27, URZ, URZ, UP4, !UPT ;  /* 0x000000ff1b097290 */ /* 0x000fe4000a7fe4ff */
[----:B------:R-:W-:-:S02]  /*9630*/  UIADD3 UR72, UP3, UPT, UR26, 0x204, URZ ;  /* 0x000002041a487890 */ /* 0x000fc4000ff7e0ff */
[----:B------:R-:W-:Y:S02]  /*9640*/  UIADD3.X UR11, UPT, UPT, UR27, URZ, URZ, UP5, !UPT ;  /* 0x000000ff1b0b7290 */ /* 0x000fe4000affe4ff */
[----:B------:R-:W-:Y:S02]  /*9650*/  UIADD3.X UR29, UPT, UPT, UR27, URZ, URZ, UP6, !UPT ;  /* 0x000000ff1b1d7290 */ /* 0x000fe4000b7fe4ff */
[----:B------:R-:W-:Y:S02]  /*9660*/  UIADD3.X UR31, UPT, UPT, UR27, URZ, URZ, UP1, !UPT ;  /* 0x000000ff1b1f7290 */ /* 0x000fe40008ffe4ff */
[----:B------:R-:W-:Y:S01]  /*9670*/  UIADD3.X UR33, UPT, UPT, UR27, URZ, URZ, UP2, !UPT ;  /* 0x000000ff1b217290 */ /* 0x000fe200097fe4ff */
[----:B------:R-:W-:Y:S01]  /*9680*/  UMOV UR24, 0x0 ;  /* 0x0000000000187882 */ /* 0x000fe20000000000 */
[----:B------:R-:W-:Y:S01]  /*9690*/  UMOV UR25, 0x4100910 ;  /* 0x0410091000197882 */ /* 0x000fe20000000000 */
[----:B------:R-:W-:Y:S01]  /*96a0*/  UMOV UR19, 0x40004040 ;  /* 0x4000404000137882 */ /* 0x000fe20000000000 */
[----:B------:R-:W-:Y:S01]  /*96b0*/  UMOV UR17, 0x40004040 ;  /* 0x4000404000117882 */ /* 0x000fe20000000000 */
[----:B------:R-:W-:Y:S01]  /*96c0*/  UIADD3.X UR73, UPT, UPT, UR27, URZ, URZ, UP3, !UPT ;  /* 0x000000ff1b497290 */ /* 0x000fe20009ffe4ff */
[----:B------:R1:W-:Y:S01]  /*96d0*/  UTCHMMA gdesc[UR18], gdesc[UR16], tmem[UR13], tmem[UR24], idesc[UR25], UPT ;  /* 0x00ff1810120075ea */ /* 0x0003e2000b80000d */
[----:B------:R-:W-:Y:S01]  /*96e0*/  UMOV UR22, 0x0 ;  /* 0x0000000000167882 */ /* 0x000fe20000000000 */
[----:B------:R-:W-:Y:S01]  /*96f0*/  UMOV UR23, 0x4100910 ;  /* 0x0410091000177882 */ /* 0x000fe20000000000 */
[----:B------:R-:W-:Y:S01]  /*9700*/  UMOV UR50, 0x0 ;  /* 0x0000000000327882 */ /* 0x000fe20000000000 */
[----:B------:R-:W-:Y:S01]  /*9710*/  UMOV UR51, 0x4100910 ;  /* 0x0410091000337882 */ /* 0x000fe20000000000 */
        /* <DEDUP_REMOVED lines=19> */
.L_x_8:
[----:B------:R-:W2:Y:S01]  /*9850*/  SYNCS.PHASECHK.TRANS64.TRYWAIT P3, [UR70], R122 ;  /* 0x0000007aff0075a7 */ /* 0x000ea20008061146 */
[----:B------:R-:W-:Y:S01]  /*9860*/  ISETP.LE.AND P2, PT, R142, UR4, PT ;  /* 0x000000048e007c0c */ /* 0x000fe2000bf43270 */
[----:B-1----:R-:W-:Y:S01]  /*9870*/  UMOV UR7, UR6 ;  /* 0x0000000600077c82 */ /* 0x002fe20008000000 */
[----:B--2---:R-:W-:Y:S11]  /*9880*/  @!P3 BRA `(.L_x_9) ;  /* 0x0000002800a8b947 */ /* 0x004ff60003800000 */
.L_x_16:
[CC--:B------:R-:W-:Y:S01]  /*9890*/  ISETP.GE.AND P3, PT, R4.reuse, R0.reuse, PT ;  /* 0x000000000400720c */ /* 0x0c0fe20003f66270 */
[----:B------:R-:W-:Y:S01]  /*98a0*/  BAR.SYNC.DEFER_BLOCKING 0x0 ;  /* 0x0000000000007b1d */ /* 0x000fe20000010000 */
[----:B------:R-:W-:Y:S01]  /*98b0*/  UIADD3 UR68, UPT, UPT, UR68, 0x1, URZ ;  /* 0x0000000144447890 */ /* 0x000fe2000fffe0ff */
[----:B------:R-:W-:Y:S01]  /*98c0*/  LOP3.LUT R123, R4, 0x2, RZ, 0xfc, !PT ;  /* 0x00000002047b7812 */ /* 0x000fe200078efcff */
[----:B------:R-:W-:Y:S01]  /*98d0*/  UIADD3 UR4, UPT, UPT, UR4, 0x1, URZ ;  /* 0x0000000104047890 */ /* 0x000fe2000fffe0ff */
[----:B------:R-:W-:Y:S01]  /*98e0*/  SEL R122, RZ, 0x4, P3 ;  /* 0x00000004ff7a7807 */ /* 0x000fe20001800000 */
[----:B------:R-:W-:Y:S01]  /*98f0*/  UISETP.GT.AND UP1, UPT, UR68, 0x3, UPT ;  /* 0x000000034400788c */ /* 0x000fe2000bf24270 */
[-C--:B------:R-:W-:Y:S01]  /*9900*/  ISETP.GE.AND P3, PT, R123, R0.reuse, PT ;  /* 0x000000007b00720c */ /* 0x080fe20003f66270 */
[----:B------:R-:W-:Y:S01]  /*9910*/  UIADD3 UR69, UPT, UPT, UR69, 0x1, URZ ;  /* 0x0000000145457890 */ /* 0x000fe2000fffe0ff */
[----:B------:R-:W-:Y:S01]  /*9920*/  SEL R122, R122, RZ, !P2 ;  /* 0x000000ff7a7a7207 */ /* 0x000fe20005000000 */
[----:B------:R-:W-:Y:S01]  /*9930*/  USEL UR68, UR68, URZ, !UP1 ;  /* 0x000000ff44447287 */ /* 0x000fe2000c800000 */
[----:B------:R-:W-:Y:S01]  /*9940*/  SEL R123, RZ, 0x4, P3 ;  /* 0x00000004ff7b7807 */ /* 0x000fe20001800000 */
[----:B------:R-:W-:Y:S01]  /*9950*/  UISETP.GT.AND UP1, UPT, UR69, 0x1, UPT ;  /* 0x000000014500788c */ /* 0x000fe2000bf24270 */
[----:B------:R-:W-:Y:S01]  /*9960*/  ISETP.NE.U32.AND P4, PT, R122, RZ, PT ;  /* 0x000000ff7a00720c */ /* 0x000fe20003f85070 */
[----:B------:R-:W-:Y:S01]  /*9970*/  ULEA UR6, UR68, UR12, 0xe ;  /* 0x0000000c44067291 */ /* 0x000fe2000f8e70ff */
[----:B------:R-:W-:Y:S01]  /*9980*/  IADD3 R122, P3, PT, R84, UR35, RZ ;  /* 0x00000023547a7c10 */ /* 0x000fe2000ff7e0ff */
[----:B------:R-:W-:Y:S01]  /*9990*/  USEL UR69, UR69, URZ, !UP1 ;  /* 0x000000ff45457287 */ /* 0x000fe2000c800000 */
[----:B------:R-:W-:Y:S01]  /*99a0*/  SEL R124, R123, RZ, !P2 ;  /* 0x000000ff7b7c7207 */ /* 0x000fe20005000000 */
[----:B------:R-:W-:Y:S01]  /*99b0*/  UMOV UR70, UR15 ;  /* 0x0000000f00467c82 */ /* 0x000fe20008000000 */
[-C--:B------:R-:W-:Y:S01]  /*99c0*/  ISETP.GE.AND P5, PT, R238, R0.reuse, PT ;  /* 0x00000000ee00720c */ /* 0x080fe20003fa6270 */
[----:B------:R-:W-:Y:S01]  /*99d0*/  VIADD R125, R3, UR6 ;  /* 0x00000006037d7c36 */ /* 0x000fe20008000000 */
[----:B------:R-:W-:Y:S01]  /*99e0*/  IADD3.X R123, PT, PT, R83, UR67, RZ, P3, !PT ;  /* 0x00000043537b7c10 */ /* 0x000fe20009ffe4ff */
[----:B------:R-:W-:Y:S01]  /*99f0*/  VIADD R127, R235, UR6 ;  /* 0x00000006eb7f7c36 */ /* 0x000fe20008000000 */
[----:B------:R-:W-:Y:S01]  /*9a00*/  ISETP.NE.U32.AND P3, PT, R124, RZ, PT ;  /* 0x000000ff7c00720c */ /* 0x000fe20003f65070 */
[----:B------:R-:W-:Y:S01]  /*9a10*/  VIADD R129, R230, UR6 ;  /* 0x00000006e6817c36 */ /* 0x000fe20008000000 */
[----:B------:R-:W-:Y:S01]  /*9a20*/  SEL R124, RZ, 0x4, P5 ;  /* 0x00000004ff7c7807 */ /* 0x000fe20002800000 */
[----:B------:R-:W-:Y:S01]  /*9a30*/  @!PT LDS RZ, [RZ] ;  /* 0x00000000fffff984 */ /* 0x000fe20000000800 */
[----:B------:R-:W-:Y:S01]  /*9a40*/  @!PT LDS RZ, [RZ] ;  /* 0x00000000fffff984 */ /* 0x000fe20000000800 */
[----:B------:R-:W-:Y:S01]  /*9a50*/  @!PT LDS RZ, [RZ] ;  /* 0x00000000fffff984 */ /* 0x000fe20000000800 */
[----:B------:R1:W-:Y:S01]  /*9a60*/  LDGSTS.E [R125], desc[UR38][R122.64], P4 ;  /* 0x000000007a7d7fae */ /* 0x0003e2000a1a1026 */
[----:B------:R-:W-:-:S02]  /*9a70*/  ISETP.GE.AND P5, PT, R237, R0, PT ;  /* 0x00000000ed00720c */ /* 0x000fc40003fa6270 */
[----:B------:R-:W-:Y:S02]  /*9a80*/  SEL R124, R124, RZ, !P2 ;  /* 0x000000ff7c7c7207 */ /* 0x000fe40005000000 */
[C---:B------:R-:W-:Y:S02]  /*9a90*/  LOP3.LUT R126, R4.reuse, 0x4, RZ, 0xfc, !PT ;  /* 0x00000004047e7812 */ /* 0x040fe400078efcff */
[C---:B------:R-:W-:Y:S02]  /*9aa0*/  LOP3.LUT R128, R4.reuse, 0x1c, RZ, 0xfc, !PT ;  /* 0x0000001c04807812 */ /* 0x040fe400078efcff */
[----:B------:R-:W-:Y:S02]  /*9ab0*/  LOP3.LUT R143, R4, 0x1e, RZ, 0xfc, !PT ;  /* 0x0000001e048f7812 */ /* 0x000fe400078efcff */
[----:B-1----:R-:W-:-:S04]  /*9ac0*/  IADD3 R122, P4, PT, R82, UR35, RZ ;  /* 0x00000023527a7c10 */ /* 0x002fc8000ff9e0ff */
[----:B------:R-:W-:Y:S02]  /*9ad0*/  IADD3.X R123, PT, PT, R81, UR67, RZ, P4, !PT ;  /* 0x00000043517b7c10 */ /* 0x000fe4000a7fe4ff */
[----:B------:R-:W-:Y:S02]  /*9ae0*/  ISETP.NE.U32.AND P4, PT, R124, RZ, PT ;  /* 0x000000ff7c00720c */ /* 0x000fe40003f85070 */
[----:B------:R-:W-:Y:S01]  /*9af0*/  SEL R124, RZ, 0x4, P5 ;  /* 0x00000004ff7c7807 */ /* 0x000fe20002800000 */
[----:B------:R1:W-:Y:S01]  /*9b00*/  LDGSTS.E [R125+0x8], desc[UR38][R122.64], P3 ;  /* 0x000080007a7d7fae */ /* 0x0003e200099a1026 */
[----:B------:R-:W-:Y:S02]  /*9b10*/  ISETP.GE.AND P3, PT, R126, R0, PT ;  /* 0x000000007e00720c */ /* 0x000fe40003f66270 */
[----:B------:R-:W-:Y:S02]  /*9b20*/  SEL R124, R124, RZ, !P2 ;  /* 0x000000ff7c7c7207 */ /* 0x000fe40005000000 */
[----:B------:R-:W-:-:S02]  /*9b30*/  LOP3.LUT R126, R4, 0x24, RZ, 0xfc, !PT ;  /* 0x00000024047e7812 */ /* 0x000fc400078efcff */
[----:B-1----:R-:W-:-:S04]  /*9b40*/  IADD3 R122, P5, PT, R116, UR35, RZ ;  /* 0x00000023747a7c10 */ /* 0x002fc8000ffbe0ff */
[----:B------:R-:W-:Y:S02]  /*9b50*/  IADD3.X R123, PT, PT, R115, UR67, RZ, P5, !PT ;  /* 0x00000043737b7c10 */ /* 0x000fe4000affe4ff */
[----:B------:R-:W-:Y:S02]  /*9b60*/  ISETP.NE.U32.AND P5, PT, R124, RZ, PT ;  /* 0x000000ff7c00720c */ /* 0x000fe40003fa5070 */
[----:B------:R-:W-:Y:S01]  /*9b70*/  SEL R124, RZ, 0x4, P3 ;  /* 0x00000004ff7c7807 */ /* 0x000fe20001800000 */
[----:B------:R1:W-:Y:S01]  /*9b80*/  LDGSTS.E [R125+0x2000], desc[UR38][R122.64], P4 ;  /* 0x020000007a7d7fae */ /* 0x0003e2000a1a1026 */
[----:B------:R-:W-:Y:S02]  /*9b90*/  ISETP.GE.AND P4, PT, R236, R0, PT ;  /* 0x00000000ec00720c */ /* 0x000fe40003f86270 */
[----:B------:R-:W-:Y:S02]  /*9ba0*/  SEL R124, R124, RZ, !P2 ;  /* 0x000000ff7c7c7207 */ /* 0x000fe40005000000 */
        /* <DEDUP_REMOVED lines=8> */
[----:B-1----:R-:W-:Y:S01]  /*9c30*/  IADD3 R122, P4, PT, R80, UR35, RZ ;  /* 0x00000023507a7c10 */ /* 0x002fe2000ff9e0ff */
[----:B------:R-:W-:-:S03]  /*9c40*/  VIADD R125, R234, UR6 ;  /* 0x00000006ea7d7c36 */ /* 0x000fc60008000000 */
[----:B------:R-:W-:Y:S02]  /*9c50*/  IADD3.X R123, PT, PT, R79, UR67, RZ, P4, !PT ;  /* 0x000000434f7b7c10 */ /* 0x000fe4000a7fe4ff */
[----:B------:R-:W-:Y:S02]  /*9c60*/  ISETP.NE.U32.AND P4, PT, R124, RZ, PT ;  /* 0x000000ff7c00720c */ /* 0x000fe40003f85070 */
[----:B------:R-:W-:Y:S01]  /*9c70*/  SEL R124, RZ, 0x4, P5 ;  /* 0x00000004ff7c7807 */ /* 0x000fe20002800000 */
[----:B------:R1:W-:Y:S01]  /*9c80*/  LDGSTS.E [R127], desc[UR38][R122.64], P3 ;  /* 0x000000007a7f7fae */ /* 0x0003e200099a1026 */
        /* <DEDUP_REMOVED lines=126> */
[----:B-1----:R-:W-:Y:S02]  /*a470*/  IADD3 R122, P4, PT, R64, UR35, RZ ;  /* 0x00000023407a7c10 */ /* 0x002fe4000ff9e0ff */
[----:B------:R-:W-:Y:S02]  /*a480*/  LOP3.LUT R125, R4, 0x3a, RZ, 0xfc, !PT ;  /* 0x0000003a047d7812 */ /* 0x000fe400078efcff */
[----:B------:R-:W-:Y:S02]  /*a490*/  IADD3.X R123, PT, PT, R63, UR67, RZ, P4, !PT ;  /* 0x000000433f7b7c10 */ /* 0x000fe4000a7fe4ff */
[----:B------:R-:W-:Y:S02]  /*a4a0*/  ISETP.NE.U32.AND P4, PT, R124, RZ, PT ;  /* 0x000000ff7c00720c */ /* 0x000fe40003f85070 */
[----:B------:R-:W-:Y:S01]  /*a4b0*/  SEL R124, RZ, 0x4, P5 ;  /* 0x00000004ff7c7807 */ /* 0x000fe20002800000 */
[----:B------:R1:W-:Y:S01]  /*a4c0*/  LDGSTS.E [R127], desc[UR38][R122.64], P3 ;  /* 0x000000007a7f7fae */ /* 0x0003e200099a1026 */
[----:B------:R-:W-:-:S02]  /*a4d0*/  ISETP.GE.AND P5, PT, R126, R0, PT ;  /* 0x000000007e00720c */ /* 0x000fc40003fa6270 */
[----:B------:R-:W-:Y:S02]  /*a4e0*/  SEL R124, R124, RZ, !P2 ;  /* 0x000000ff7c7c7207 */ /* 0x000fe40005000000 */
        /* <DEDUP_REMOVED lines=28> */
[----:B------:R1:W-:Y:S01]  /*a6b0*/  LDGSTS.E [R129], desc[UR38][R122.64], P3 ;  /* 0x000000007a817fae */ /* 0x0003e200099a1026 */
[----:B------:R-:W-:Y:S02]  /*a6c0*/  ISETP.GE.AND P5, PT, R125, R0, PT ;  /* 0x000000007d00720c */ /* 0x000fe40003fa6270 */
[----:B------:R-:W-:Y:S02]  /*a6d0*/  SEL R124, R124, RZ, !P2 ;  /* 0x000000ff7c7c7207 */ /* 0x000fe40005000000 */
[----:B------:R-:W-:-:S04]  /*a6e0*/  SEL R125, RZ, 0x4, P5 ;  /* 0x00000004ff7d7807 */ /* 0x000fc80002800000 */
[----:B------:R-:W-:Y:S02]  /*a6f0*/  SEL R126, R125, RZ, !P2 ;  /* 0x000000ff7d7e7207 */ /* 0x000fe40005000000 */
[----:B-1----:R-:W-:-:S04]  /*a700*/  IADD3 R122, P3, PT, R130, UR35, RZ ;  /* 0x00000023827a7c10 */ /* 0x002fc8000ff7e0ff */
[----:B------:R-:W-:Y:S02]  /*a710*/  IADD3.X R123, PT, PT, R121, UR67, RZ, P3, !PT ;  /* 0x00000043797b7c10 */ /* 0x000fe40009ffe4ff */
[----:B------:R-:W-:Y:S02]  /*a720*/  ISETP.NE.U32.AND P3, PT, R124, RZ, PT ;  /* 0x000000ff7c00720c */ /* 0x000fe40003f65070 */
[----:B------:R-:W-:Y:S01]  /*a730*/  IADD3 R124, P5, PT, R92, UR35, RZ ;  /* 0x000000235c7c7c10 */ /* 0x000fe2000ffbe0ff */
[----:B------:R1:W-:Y:S01]  /*a740*/  LDGSTS.E [R129+0x8], desc[UR38][R122.64], P4 ;  /* 0x000080007a817fae */ /* 0x0003e2000a1a1026 */
[----:B------:R-:W-:Y:S02]  /*a750*/  ISETP.GE.AND P4, PT, R128, R0, PT ;  /* 0x000000008000720c */ /* 0x000fe40003f86270 */
[----:B------:R-:W-:Y:S02]  /*a760*/  IADD3.X R125, PT, PT, R91, UR67, RZ, P5, !PT ;  /* 0x000000435b7d7c10 */ /* 0x000fe4000affe4ff */
[----:B------:R-:W-:-:S02]  /*a770*/  ISETP.NE.U32.AND P5, PT, R126, RZ, PT ;  /* 0x000000ff7e00720c */ /* 0x000fc40003fa5070 */
[----:B------:R-:W-:Y:S02]  /*a780*/  SEL R126, RZ, 0x4, P4 ;  /* 0x00000004ff7e7807 */ /* 0x000fe40002000000 */
[----:B------:R-:W-:Y:S01]  /*a790*/  LOP3.LUT R128, R4, 0x3c, RZ, 0xfc, !PT ;  /* 0x0000003c04807812 */ /* 0x000fe200078efcff */
[----:B------:R2:W-:Y:S01]  /*a7a0*/  LDGSTS.E [R129+0x2000], desc[UR38][R124.64], P3 ;  /* 0x020000007c817fae */ /* 0x0005e200099a1026 */
[----:B------:R-:W-:Y:S02]  /*a7b0*/  SEL R126, R126, RZ, !P2 ;  /* 0x000000ff7e7e7207 */ /* 0x000fe40005000000 */
[----:B-1----:R-:W-:Y:S02]  /*a7c0*/  IADD3 R122, P4, PT, R90, UR35, RZ ;  /* 0x000000235a7a7c10 */ /* 0x002fe4000ff9e0ff */
[----:B------:R-:W-:Y:S02]  /*a7d0*/  ISETP.NE.U32.AND P3, PT, R126, RZ, PT ;  /* 0x000000ff7e00720c */ /* 0x000fe40003f65070 */
[----:B------:R-:W-:-:S02]  /*a7e0*/  IADD3.X R123, PT, PT, R89, UR67, RZ, P4, !PT ;  /* 0x00000043597b7c10 */ /* 0x000fc4000a7fe4ff */
[----:B--2---:R-:W-:-:S03]  /*a7f0*/  IADD3 R124, P4, PT, R120, UR35, RZ ;  /* 0x00000023787c7c10 */ /* 0x004fc6000ff9e0ff */
[----:B------:R1:W-:Y:S01]  /*a800*/  LDGSTS.E [R129+0x2008], desc[UR38][R122.64], P5 ;  /* 0x020080007a817fae */ /* 0x0003e2000a9a1026 */
[-C--:B------:R-:W-:Y:S01]  /*a810*/  ISETP.GE.AND P5, PT, R143, R0.reuse, PT ;  /* 0x000000008f00720c */ /* 0x080fe20003fa6270 */
[----:B------:R-:W-:Y:S01]  /*a820*/  VIADD R143, R229, UR6 ;  /* 0x00000006e58f7c36 */ /* 0x000fe20008000000 */
[----:B------:R-:W-:Y:S02]  /*a830*/  IADD3.X R125, PT, PT, R119, UR67, RZ, P4, !PT ;  /* 0x00000043777d7c10 */ /* 0x000fe4000a7fe4ff */
[----:B------:R-:W-:Y:S02]  /*a840*/  ISETP.GE.AND P4, PT, R128, R0, PT ;  /* 0x000000008000720c */ /* 0x000fe40003f86270 */
[----:B------:R-:W-:Y:S01]  /*a850*/  SEL R126, RZ, 0x4, P5 ;  /* 0x00000004ff7e7807 */ /* 0x000fe20002800000 */
[----:B------:R2:W-:Y:S01]  /*a860*/  LDGSTS.E [R143], desc[UR38][R124.64], P3 ;  /* 0x000000007c8f7fae */ /* 0x0005e200099a1026 */
[----:B------:R-:W-:Y:S02]  /*a870*/  LOP3.LUT R128, R4, 0x3e, RZ, 0xfc, !PT ;  /* 0x0000003e04807812 */ /* 0x000fe400078efcff */
[----:B------:R-:W-:Y:S01]  /*a880*/  SEL R126, R126, RZ, !P2 ;  /* 0x000000ff7e7e7207 */ /* 0x000fe20005000000 */
[----:B-1----:R-:W-:Y:S01]  /*a890*/  VIADD R129, R2, UR6 ;  /* 0x0000000602817c36 */ /* 0x002fe20008000000 */
[----:B------:R-:W-:-:S02]  /*a8a0*/  IADD3 R122, P3, PT, R88, UR35, RZ ;  /* 0x00000023587a7c10 */ /* 0x000fc4000ff7e0ff */
[----:B------:R-:W-:Y:S02]  /*a8b0*/  SEL R127, RZ, 0x4, P4 ;  /* 0x00000004ff7f7807 */ /* 0x000fe40002000000 */
[----:B------:R-:W-:Y:S02]  /*a8c0*/  ISETP.NE.U32.AND P4, PT, R126, RZ, PT ;  /* 0x000000ff7e00720c */ /* 0x000fe40003f85070 */
[----:B------:R-:W-:Y:S02]  /*a8d0*/  SEL R127, R127, RZ, !P2 ;  /* 0x000000ff7f7f7207 */ /* 0x000fe40005000000 */
[----:B--2---:R-:W-:Y:S02]  /*a8e0*/  IADD3 R124, P5, PT, R118, UR35, RZ ;  /* 0x00000023767c7c10 */ /* 0x004fe4000ffbe0ff */
[----:B------:R-:W-:Y:S02]  /*a8f0*/  IADD3.X R123, PT, PT, R87, UR67, RZ, P3, !PT ;  /* 0x00000043577b7c10 */ /* 0x000fe40009ffe4ff */
[----:B------:R-:W-:-:S02]  /*a900*/  IADD3.X R125, PT, PT, R117, UR67, RZ, P5, !PT ;  /* 0x00000043757d7c10 */ /* 0x000fc4000affe4ff */
[-C--:B------:R-:W-:Y:S02]  /*a910*/  ISETP.GE.AND P5, PT, R128, R0.reuse, PT ;  /* 0x000000008000720c */ /* 0x080fe40003fa6270 */
[----:B------:R-:W-:Y:S01]  /*a920*/  ISETP.GE.AND P3, PT, R227, R0, PT ;  /* 0x00000000e300720c */ /* 0x000fe20003f66270 */
[----:B------:R1:W-:Y:S01]  /*a930*/  LDGSTS.E [R143+0x8], desc[UR38][R124.64], P4 ;  /* 0x000080007c8f7fae */ /* 0x0003e2000a1a1026 */
[----:B------:R-:W-:Y:S01]  /*a940*/  SEL R126, RZ, 0x4, P5 ;  /* 0x00000004ff7e7807 */ /* 0x000fe20002800000 */
[----:B------:R-:W-:Y:S01]  /*a950*/  VIADD R0, R0, 0xffffffc0 ;  /* 0xffffffc000007836 */ /* 0x000fe20000000000 */
[----:B------:R-:W-:Y:S02]  /*a960*/  ISETP.NE.U32.AND P5, PT, R127, RZ, PT ;  /* 0x000000ff7f00720c */ /* 0x000fe40003fa5070 */
[----:B------:R-:W-:Y:S02]  /*a970*/  SEL R127, RZ, 0x4, P3 ;  /* 0x00000004ff7f7807 */ /* 0x000fe40001800000 */
[----:B------:R-:W-:-:S02]  /*a980*/  SEL R126, R126, RZ, !P2 ;  /* 0x000000ff7e7e7207 */ /* 0x000fc40005000000 */
[----:B------:R-:W-:Y:S02]  /*a990*/  SEL R127, R127, RZ, !P2 ;  /* 0x000000ff7f7f7207 */ /* 0x000fe40005000000 */
[----:B------:R-:W-:Y:S02]  /*a9a0*/  ISETP.NE.U32.AND P2, PT, R126, RZ, PT ;  /* 0x000000ff7e00720c */ /* 0x000fe40003f45070 */
[----:B-1----:R-:W-:Y:S01]  /*a9b0*/  IADD3 R124, P4, PT, R86, UR35, RZ ;  /* 0x00000023567c7c10 */ /* 0x002fe2000ff9e0ff */
[----:B------:R-:W-:Y:S01]  /*a9c0*/  UIADD3 UR35, UP3, UPT, UR35, UR37, URZ ;  /* 0x0000002523237290 */ /* 0x000fe2000ff7e0ff */
[----:B------:R-:W-:Y:S01]  /*a9d0*/  ISETP.NE.U32.AND P3, PT, R127, RZ, PT ;  /* 0x000000ff7f00720c */ /* 0x000fe20003f65070 */
[----:B------:R1:W-:Y:S01]  /*a9e0*/  LDGSTS.E [R143+0x2000], desc[UR38][R122.64], P5 ;  /* 0x020000007a8f7fae */ /* 0x0003e2000a9a1026 */
[----:B------:R-:W-:Y:S01]  /*a9f0*/  IADD3.X R125, PT, PT, R85, UR67, RZ, P4, !PT ;  /* 0x00000043557d7c10 */ /* 0x000fe2000a7fe4ff */
[----:B------:R-:W-:Y:S01]  /*aa00*/  UIADD3.X UR67, UPT, UPT, UR67, UR40, URZ, UP3, !UPT ;  /* 0x0000002843437290 */ /* 0x000fe20009ffe4ff */
[----:B------:R-:W-:-:S02]  /*aa10*/  IADD3 R126, P5, PT, R60, UR34, RZ ;  /* 0x000000223c7e7c10 */ /* 0x000fc4000ffbe0ff */
[----:B------:R-:W-:Y:S02]  /*aa20*/  LOP3.LUT R128, R2, 0x20, RZ, 0x3c, !PT ;  /* 0x0000002002807812 */ /* 0x000fe400078e3cff */
[----:B------:R-:W-:Y:S01]  /*aa30*/  IADD3.X R127, PT, PT, R59, UR36, RZ, P5, !PT ;  /* 0x000000243b7f7c10 */ /* 0x000fe2000affe4ff */
[----:B------:R2:W-:Y:S01]  /*aa40*/  LDGSTS.E [R143+0x2008], desc[UR38][R124.64], P2 ;  /* 0x020080007c8f7fae */ /* 0x0005e200091a1026 */
[----:B-1----:R-:W-:-:S03]  /*aa50*/  IADD3 R122, P4, PT, R52, UR34, RZ ;  /* 0x00000022347a7c10 */ /* 0x002fc6000ff9e0ff */
[----:B------:R-:W0:Y:S01]  /*aa60*/  LDGDEPBAR ;  /* 0x00000000000079af */ /* 0x000e220000000000 */
[----:B------:R-:W-:-:S03]  /*aa70*/  IADD3.X R123, PT, PT, R51, UR36, RZ, P4, !PT ;  /* 0x00000024337b7c10 */ /* 0x000fc6000a7fe4ff */
[----:B------:R1:W-:Y:S01]  /*aa80*/  LDGSTS.E [R129+0x10000], desc[UR38][R126.64], P3 ;  /* 0x100000007e817fae */ /* 0x0003e200099a1026 */
[----:B--2---:R-:W-:-:S03]  /*aa90*/  IADD3 R124, P2, PT, R44, UR34, RZ ;  /* 0x000000222c7c7c10 */ /* 0x004fc6000ff5e0ff */
[----:B------:R2:W-:Y:S01]  /*aaa0*/  LDGSTS.E [R129+0x10400], desc[UR38][R122.64], P3 ;  /* 0x104000007a817fae */ /* 0x0005e200099a1026 */
[----:B------:R-:W-:Y:S01]  /*aab0*/  VIADD R143, R128, UR6 ;  /* 0x00000006808f7c36 */ /* 0x000fe20008000000 */
[----:B------:R-:W-:Y:S02]  /*aac0*/  LOP3.LUT R128, R2, 0x40, RZ, 0x3c, !PT ;  /* 0x0000004002807812 */ /* 0x000fe400078e3cff */
[----:B------:R-:W-:Y:S02]  /*aad0*/  IADD3.X R125, PT, PT, R43, UR36, RZ, P2, !PT ;  /* 0x000000242b7d7c10 */ /* 0x000fe400097fe4ff */
[----:B-1----:R-:W-:-:S03]  /*aae0*/  IADD3 R126, P4, PT, R36, UR34, RZ ;  /* 0x00000022247e7c10 */ /* 0x002fc6000ff9e0ff */
[----:B------:R1:W-:Y:S01]  /*aaf0*/  LDGSTS.E [R129+0x10800], desc[UR38][R124.64], P3 ;  /* 0x108000007c817fae */ /* 0x0003e200099a1026 */
[----:B--2---:R-:W-:Y:S02]  /*ab00*/  IADD3 R122, P2, PT, R28, UR34, RZ ;  /* 0x000000221c7a7c10 */ /* 0x004fe4000ff5e0ff */
[----:B------:R-:W-:Y:S02]  /*ab10*/  IADD3.X R127, PT, PT, R35, UR36, RZ, P4, !PT ;  /* 0x00000024237f7c10 */ /* 0x000fe4000a7fe4ff */
[----:B------:R-:W-:-:S03]  /*ab20*/  IADD3.X R123, PT, PT, R27, UR36, RZ, P2, !PT ;  /* 0x000000241b7b7c10 */ /* 0x000fc600097fe4ff */
[----:B------:R2:W-:Y:S01]  /*ab30*/  LDGSTS.E [R129+0x10c00], desc[UR38][R126.64], P3 ;  /* 0x10c000007e817fae */ /* 0x0005e200099a1026 */
[----:B-1----:R-:W-:-:S03]  /*ab40*/  IADD3 R124, P4, PT, R20, UR34, RZ ;  /* 0x00000022147c7c10 */ /* 0x002fc6000ff9e0ff */
[----:B------:R1:W-:Y:S01]  /*ab50*/  LDGSTS.E [R129+0x11000], desc[UR38][R122.64], P3 ;  /* 0x110000007a817fae */ /* 0x0003e200099a1026 */
[----:B------:R-:W-:-:S05]  /*ab60*/  IADD3.X R125, PT, PT, R19, UR36, RZ, P4, !PT ;  /* 0x00000024137d7c10 */ /* 0x000fca000a7fe4ff */
[----:B------:R3:W-:Y:S01]  /*ab70*/  LDGSTS.E [R129+0x11400], desc[UR38][R124.64], P3 ;  /* 0x114000007c817fae */ /* 0x0007e200099a1026 */
[----:B--2---:R-:W-:Y:S02]  /*ab80*/  IADD3 R126, P2, PT, R12, UR34, RZ ;  /* 0x000000220c7e7c10 */ /* 0x004fe4000ff5e0ff */
[----:B-1----:R-:W-:Y:S02]  /*ab90*/  IADD3 R122, P4, PT, R133, UR34, RZ ;  /* 0x00000022857a7c10 */ /* 0x002fe4000ff9e0ff */
[----:B------:R-:W-:Y:S02]  /*aba0*/  IADD3.X R127, PT, PT, R11, UR36, RZ, P2, !PT ;  /* 0x000000240b7f7c10 */ /* 0x000fe400097fe4ff */
[----:B------:R-:W-:Y:S02]  /*abb0*/  IADD3.X R123, PT, PT, R134, UR36, RZ, P4, !PT ;  /* 0x00000024867b7c10 */ /* 0x000fe4000a7fe4ff */
[----:B---3--:R-:W-:Y:S01]  /*abc0*/  IADD3 R124, P2, PT, R58, UR34, RZ ;  /* 0x000000223a7c7c10 */ /* 0x008fe2000ff5e0ff */
[----:B------:R1:W-:Y:S03]  /*abd0*/  LDGSTS.E [R129+0x11800], desc[UR38][R126.64], P3 ;  /* 0x118000007e817fae */ /* 0x0003e600099a1026 */
[----:B------:R-:W-:Y:S01]  /*abe0*/  IADD3.X R125, PT, PT, R57, UR36, RZ, P2, !PT ;  /* 0x00000024397d7c10 */ /* 0x000fe200097fe4ff */
[----:B------:R2:W-:Y:S04]  /*abf0*/  LDGSTS.E [R129+0x11c00], desc[UR38][R122.64], P3 ;  /* 0x11c000007a817fae */ /* 0x0005e800099a1026 */
[----:B------:R3:W-:Y:S01]  /*ac00*/  LDGSTS.E [R143+0x10100], desc[UR38][R124.64], P3 ;  /* 0x101000007c8f7fae */ /* 0x0007e200099a1026 */
[----:B-1----:R-:W-:-:S02]  /*ac10*/  IADD3 R126, P4, PT, R50, UR34, RZ ;  /* 0x00000022327e7c10 */ /* 0x002fc4000ff9e0ff */
[----:B--2---:R-:W-:Y:S01]  /*ac20*/  IADD3 R122, P2, PT, R42, UR34, RZ ;  /* 0x000000222a7a7c10 */ /* 0x004fe2000ff5e0ff */
[----:B------:R-:W-:Y:S01]  /*ac30*/  VIADD R129, R128, UR6 ;  /* 0x0000000680817c36 */ /* 0x000fe20008000000 */
[----:B------:R-:W-:Y:S02]  /*ac40*/  IADD3.X R127, PT, PT, R49, UR36, RZ, P4, !PT ;  /* 0x00000024317f7c10 */ /* 0x000fe4000a7fe4ff */
[----:B---3--:R-:W-:Y:S02]  /*ac50*/  IADD3 R124, P4, PT, R34, UR34, RZ ;  /* 0x00000022227c7c10 */ /* 0x008fe4000ff9e0ff */
[----:B------:R-:W-:Y:S01]  /*ac60*/  IADD3.X R123, PT, PT, R41, UR36, RZ, P2, !PT ;  /* 0x00000024297b7c10 */ /* 0x000fe200097fe4ff */
[----:B------:R1:W-:Y:S01]  /*ac70*/  LDGSTS.E [R143+0x10500], desc[UR38][R126.64], P3 ;  /* 0x105000007e8f7fae */ /* 0x0003e200099a1026 */
[----:B------:R-:W-:Y:S02]  /*ac80*/  IADD3.X R125, PT, PT, R33, UR36, RZ, P4, !PT ;  /* 0x00000024217d7c10 */ /* 0x000fe4000a7fe4ff */
[----:B------:R-:W-:Y:S01]  /*ac90*/  LOP3.LUT R128, R2, 0x60, RZ, 0x3c, !PT ;  /* 0x0000006002807812 */ /* 0x000fe200078e3cff */
[----:B------:R2:W-:Y:S04]  /*aca0*/  LDGSTS.E [R143+0x10900], desc[UR38][R122.64], P3 ;  /* 0x109000007a8f7fae */ /* 0x0005e800099a1026 */
[----:B------:R3:W-:Y:S01]  /*acb0*/  LDGSTS.E [R143+0x10d00], desc[UR38][R124.64], P3 ;  /* 0x10d000007c8f7fae */ /* 0x0007e200099a1026 */
[----:B-1----:R-:W-:-:S02]  /*acc0*/  IADD3 R126, P2, PT, R26, UR34, RZ ;  /* 0x000000221a7e7c10 */ /* 0x002fc4000ff5e0ff */
[----:B--2---:R-:W-:Y:S02]  /*acd0*/  IADD3 R122, P4, PT, R18, UR34, RZ ;  /* 0x00000022127a7c10 */ /* 0x004fe4000ff9e0ff */
[----:B------:R-:W-:Y:S02]  /*ace0*/  IADD3.X R127, PT, PT, R25, UR36, RZ, P2, !PT ;  /* 0x00000024197f7c10 */ /* 0x000fe400097fe4ff */
[----:B---3--:R-:W-:Y:S02]  /*acf0*/  IADD3 R124, P2, PT, R10, UR34, RZ ;  /* 0x000000220a7c7c10 */ /* 0x008fe4000ff5e0ff */
[----:B------:R-:W-:Y:S01]  /*ad00*/  IADD3.X R123, PT, PT, R17, UR36, RZ, P4, !PT ;  /* 0x00000024117b7c10 */ /* 0x000fe2000a7fe4ff */
[----:B------:R1:W-:Y:S01]  /*ad10*/  LDGSTS.E [R143+0x11100], desc[UR38][R126.64], P3 ;  /* 0x111000007e8f7fae */ /* 0x0003e200099a1026 */
[----:B------:R-:W-:-:S03]  /*ad20*/  IADD3.X R125, PT, PT, R9, UR36, RZ, P2, !PT ;  /* 0x00000024097d7c10 */ /* 0x000fc600097fe4ff */
[----:B------:R2:W-:Y:S04]  /*ad30*/  LDGSTS.E [R143+0x11500], desc[UR38][R122.64], P3 ;  /* 0x115000007a8f7fae */ /* 0x0005e800099a1026 */
[----:B------:R3:W-:Y:S01]  /*ad40*/  LDGSTS.E [R143+0x11900], desc[UR38][R124.64], P3 ;  /* 0x119000007c8f7fae */ /* 0x0007e200099a1026 */
[----:B-1----:R-:W-:Y:S02]  /*ad50*/  IADD3 R126, P4, PT, R135, UR34, RZ ;  /* 0x00000022877e7c10 */ /* 0x002fe4000ff9e0ff */
[----:B--2---:R-:W-:Y:S02]  /*ad60*/  IADD3 R122, P2, PT, R56, UR34, RZ ;  /* 0x00000022387a7c10 */ /* 0x004fe4000ff5e0ff */
[----:B------:R-:W-:Y:S02]  /*ad70*/  IADD3.X R127, PT, PT, R136, UR36, RZ, P4, !PT ;  /* 0x00000024887f7c10 */ /* 0x000fe4000a7fe4ff */
[----:B---3--:R-:W-:-:S02]  /*ad80*/  IADD3 R124, P4, PT, R48, UR34, RZ ;  /* 0x00000022307c7c10 */ /* 0x008fc4000ff9e0ff */
[----:B------:R-:W-:Y:S01]  /*ad90*/  IADD3.X R123, PT, PT, R55, UR36, RZ, P2, !PT ;  /* 0x00000024377b7c10 */ /* 0x000fe200097fe4ff */
[----:B------:R1:W-:Y:S01]  /*ada0*/  LDGSTS.E [R143+0x11d00], desc[UR38][R126.64], P3 ;  /* 0x11d000007e8f7fae */ /* 0x0003e200099a1026 */
[----:B------:R-:W-:-:S03]  /*adb0*/  IADD3.X R125, PT, PT, R47, UR36, RZ, P4, !PT ;  /* 0x000000242f7d7c10 */ /* 0x000fc6000a7fe4ff */
[----:B------:R2:W-:Y:S04]  /*adc0*/  LDGSTS.E [R129+0x10200], desc[UR38][R122.64], P3 ;  /* 0x102000007a817fae */ /* 0x0005e800099a1026 */
[----:B------:R3:W-:Y:S01]  /*add0*/  LDGSTS.E [R129+0x10600], desc[UR38][R124.64], P3 ;  /* 0x106000007c817fae */ /* 0x0007e200099a1026 */
[----:B-1----:R-:W-:Y:S01]  /*ade0*/  IADD3 R126, P2, PT, R40, UR34, RZ ;  /* 0x00000022287e7c10 */ /* 0x002fe2000ff5e0ff */
[----:B------:R-:W-:Y:S01]  /*adf0*/  VIADD R143, R128, UR6 ;  /* 0x00000006808f7c36 */ /* 0x000fe20008000000 */
[----:B------:R-:W-:Y:S01]  /*ae00*/  USEL UR6, URZ, 0x1, !UP1 ;  /* 0x00000001ff067887 */ /* 0x000fe2000c800000 */
[----:B--2---:R-:W-:Y:S02]  /*ae10*/  IADD3 R122, P4, PT, R32, UR34, RZ ;  /* 0x00000022207a7c10 */ /* 0x004fe4000ff9e0ff */
[----:B------:R-:W-:Y:S01]  /*ae20*/  IADD3.X R127, PT, PT, R39, UR36, RZ, P2, !PT ;  /* 0x00000024277f7c10 */ /* 0x000fe200097fe4ff */
[----:B------:R-:W-:Y:S01]  /*ae30*/  ULOP3.LUT UR6, UR7, UR6, URZ, 0x3c, !UPT ;  /* 0x0000000607067292 */ /* 0x000fe2000f8e3cff */
[----:B---3--:R-:W-:-:S02]  /*ae40*/  IADD3 R124, P2, PT, R24, UR34, RZ ;  /* 0x00000022187c7c10 */ /* 0x008fc4000ff5e0ff */
        /* <DEDUP_REMOVED lines=23> */
[----:B-1----:R-:W-:-:S04]  /*afc0*/  IADD3 R126, P4, PT, R30, UR34, RZ ;  /* 0x000000221e7e7c10 */ /* 0x002fc8000ff9e0ff */
[----:B------:R-:W-:Y:S02]  /*afd0*/  IADD3.X R127, PT, PT, R29, UR36, RZ, P4, !PT ;  /* 0x000000241d7f7c10 */ /* 0x000fe4000a7fe4ff */
[----:B--2---:R-:W-:Y:S02]  /*afe0*/  IADD3 R122, P5, PT, R22, UR34, RZ ;  /* 0x00000022167a7c10 */ /* 0x004fe4000ffbe0ff */
[----:B---3--:R-:W-:Y:S01]  /*aff0*/  IADD3 R124, P2, PT, R14, UR34, RZ ;  /* 0x000000220e7c7c10 */ /* 0x008fe2000ff5e0ff */
[----:B------:R1:W-:Y:S01]  /*b000*/  LDGSTS.E [R143+0x10f00], desc[UR38][R126.64], P3 ;  /* 0x10f000007e8f7fae */ /* 0x0003e200099a1026 */
[----:B------:R-:W-:Y:S02]  /*b010*/  IADD3.X R123, PT, PT, R21, UR36, RZ, P5, !PT ;  /* 0x00000024157b7c10 */ /* 0x000fe4000affe4ff */
[----:B------:R-:W-:Y:S02]  /*b020*/  IADD3.X R125, PT, PT, R13, UR36, RZ, P2, !PT ;  /* 0x000000240d7d7c10 */ /* 0x000fe400097fe4ff */
[----:B------:R-:W-:Y:S01]  /*b030*/  ISETP.NE.U32.AND P2, PT, R141, UR4, PT ;  /* 0x000000048d007c0c */ /* 0x000fe2000bf45070 */
[----:B------:R2:W-:Y:S01]  /*b040*/  LDGSTS.E [R143+0x11300], desc[UR38][R122.64], P3 ;  /* 0x113000007a8f7fae */ /* 0x0005e200099a1026 */
[----:B------:R-:W-:-:S03]  /*b050*/  IADD3 R128, P5, PT, R139, UR34, RZ ;  /* 0x000000228b807c10 */ /* 0x000fc6000ffbe0ff */
[----:B------:R3:W-:Y:S01]  /*b060*/  LDGSTS.E [R143+0x11700], desc[UR38][R124.64], P3 ;  /* 0x117000007c8f7fae */ /* 0x0007e200099a1026 */
[----:B------:R-:W-:Y:S02]  /*b070*/  IADD3.X R129, PT, PT, R140, UR36, RZ, P5, !PT ;  /* 0x000000248c817c10 */ /* 0x000fe4000affe4ff */
[----:B-1----:R-:W-:Y:S01]  /*b080*/  IADD3 R126, P4, PT, R6, UR34, RZ ;  /* 0x00000022067e7c10 */ /* 0x002fe2000ff9e0ff */
[----:B------:R-:W-:-:S03]  /*b090*/  UIADD3 UR34, UP2, UPT, UR34, UR66, URZ ;  /* 0x0000004222227290 */ /* 0x000fc6000ff5e0ff */
[----:B------:R-:W-:Y:S01]  /*b0a0*/  IADD3.X R127, PT, PT, R5, UR36, RZ, P4, !PT ;  /* 0x00000024057f7c10 */ /* 0x000fe2000a7fe4ff */
[----:B------:R-:W-:Y:S01]  /*b0b0*/  UIADD3.X UR36, UPT, UPT, UR36, UR41, URZ, UP2, !UPT ;  /* 0x0000002924247290 */ /* 0x000fe200097fe4ff */
[----:B--2---:R-:W-:-:S03]  /*b0c0*/  IMAD.U32 R122, RZ, RZ, UR7 ;  /* 0x00000007ff7a7e24 */ /* 0x004fc6000f8e00ff */
[----:B------:R3:W-:Y:S04]  /*b0d0*/  LDGSTS.E [R143+0x11b00], desc[UR38][R126.64], P3 ;  /* 0x11b000007e8f7fae */ /* 0x0007e800099a1026 */
[----:B------:R3:W-:Y:S04]  /*b0e0*/  LDGSTS.E [R143+0x11f00], desc[UR38][R128.64], P3 ;  /* 0x11f00000808f7fae */ /* 0x0007e800099a1026 */
[----:B------:R-:W0:Y:S01]  /*b0f0*/  LDGDEPBAR ;  /* 0x00000000000079af */ /* 0x000e220000000000 */
[----:B------:R-:W-:Y:S05]  /*b100*/  @P2 BRA `(.L_x_10) ;  /* 0xffffffe000a02947 */ /* 0x000fea000383ffff */
.L_x_7:
[----:B------:R-:W-:Y:S05]  /*b110*/  @!P1 BRA `(.L_x_11) ;  /* 0x0000000000109947 */ /* 0x000fea0003800000 */
[----:B------:R-:W-:-:S06]  /*b120*/  USHF.L.U32 UR7, UR7, 0x1f, URZ ;  /* 0x0000001f07077899 */ /* 0x000fcc00080006ff */
[----:B-1----:R-:W-:-:S04]  /*b130*/  IMAD.U32 R0, RZ, RZ, UR7 ;  /* 0x00000007ff007e24 */ /* 0x002fc8000f8e00ff */
[----:B------:R-:W1:Y:S02]  /*b140*/  SYNCS.PHASECHK.TRANS64.TRYWAIT P0, [UR15], R0 ;  /* 0x00000000ff0075a7 */ /* 0x000e64000800110f */
[----:B-1----:R-:W-:Y:S05]  /*b150*/  @!P0 BRA `(.L_x_12) ;  /* 0x0000001000808947 */ /* 0x002fea0003800000 */
.L_x_11:
[----:B------:R-:W2:Y:S01]  /*b160*/  S2R R2, SR_TID.X ;  /* 0x0000000000027919 */ /* 0x000ea20000002100 */
[----:B------:R-:W-:-:S04]  /*b170*/  DEPBAR.LE SB0, 0x0 ;  /* 0x000080000000791a */ /* 0x000fc80000000000 */
[----:B------:R-:W4:Y:S01]  /*b180*/  LDCU.128 UR8, c[0x0][0x390] ;  /* 0x00007200ff0877ac */ /* 0x000f220008000c00 */
[----:B------:R-:W5:Y:S01]  /*b190*/  LDCU UR4, c[0x0][0x3b4] ;  /* 0x00007680ff0477ac */ /* 0x000f620008000800 */
[----:B------:R-:W1:Y:S01]  /*b1a0*/  LDCU UR5, c[0x0][0x3b8] ;  /* 0x00007700ff0577ac */ /* 0x000e620008000800 */
[----:B------:R-:W-:Y:S01]  /*b1b0*/  BAR.SYNC.DEFER_BLOCKING 0x0 ;  /* 0x0000000000007b1d */ /* 0x000fe20000010000 */
[C---:B--2---:R-:W-:Y:S01]  /*b1c0*/  LOP3.LUT P0, RZ, R2.reuse, 0x7f, RZ, 0xc0, !PT ;  /* 0x0000007f02ff7812 */ /* 0x044fe2000780c0ff */
[C---:B-1----:R-:W-:Y:S02]  /*b1d0*/  IMAD.SHL.U32 R0, R2.reuse, 0x80, RZ ;  /* 0x0000008002007824 */ /* 0x042fe400078e00ff */
[C---:B------:R-:W-:Y:S02]  /*b1e0*/  IMAD.SHL.U32 R40, R2.reuse, 0x10, RZ ;  /* 0x0000001002287824 */ /* 0x040fe400078e00ff */
[----:B------:R-:W-:Y:S01]  /*b1f0*/  IMAD.SHL.U32 R2, R2, 0x8, RZ ;  /* 0x0000000802027824 */ /* 0x000fe200078e00ff */
[----:B------:R-:W-:-:S02]  /*b200*/  LOP3.LUT R3, R0, 0x800, RZ, 0xc0, !PT ;  /* 0x0000080000037812 */ /* 0x000fc400078ec0ff */
[----:B------:R-:W-:Y:S02]  /*b210*/  LOP3.LUT R0, R40, 0xf0, RZ, 0xc0, !PT ;  /* 0x000000f028007812 */ /* 0x000fe400078ec0ff */
[----:B------:R-:W-:Y:S02]  /*b220*/  LOP3.LUT R2, R2, 0x300, RZ, 0xc0, !PT ;  /* 0x0000030002027812 */ /* 0x000fe400078ec0ff */
[----:B------:R-:W-:Y:S01]  /*b230*/  IADD3 R3, PT, PT, R0, UR12, R3 ;  /* 0x0000000c00037c10 */ /* 0x000fe2000fffe003 */
[----:B------:R-:W1:Y:S02]  /*b240*/  @!P0 SYNCS.CCTL.IV [UR12+0x20000] ;  /* 0x02000000ff0089b1 */ /* 0x000e64000800000c */
[----:B-1----:R-:W-:Y:S01]  /*b250*/  BAR.SYNC.DEFER_BLOCKING 0x0 ;  /* 0x0000000000007b1d */ /* 0x002fe20000010000 */
[----:B------:R-:W-:Y:S01]  /*b260*/  LOP3.LUT R40, R40, 0x7f0, RZ, 0xc0, !PT ;  /* 0x000007f028287812 */ /* 0x000fe200078ec0ff */
[----:B------:R-:W-:-:S04]  /*b270*/  IMAD.IADD R0, R2, 0x1, R3 ;  /* 0x0000000102007824 */ /* 0x000fc800078e0203 */
[----:B------:R-:W-:Y:S01]  /*b280*/  LDTM.16dp32bit_t0_t15.x32 R4, tmem[UR14] ;  /* 0x0000000e000479ee */ /* 0x000fe20008a80000 */
[----:B------:R-:W1:Y:S01]  /*b290*/  LDTM.16dp32bit_t16_t31.x32 R4, tmem[UR14+0x20] ;  /* 0x0000200e000479ee */ /* 0x000e620008aa0000 */
[----:B------:R-:W2:Y:S01]  /*b2a0*/  @!P0 SYNCS.CCTL.IV [UR12+0x20008] ;  /* 0x02000800ff0089b1 */ /* 0x000ea2000800000c */
[----:B------:R-:W-:Y:S01]  /*b2b0*/  NOP ;  /* 0x0000000000007918 */ /* 0x000fe20000000000 */
[C---:B----4-:R-:W-:Y:S01]  /*b2c0*/  ISETP.GE.AND P0, PT, R226.reuse, UR10, PT ;  /* 0x0000000ae2007c0c */ /* 0x050fe2000bf06270 */
[----:B-----5:R-:W-:-:S03]  /*b2d0*/  IMAD R226, R226, UR4, RZ ;  /* 0x00000004e2e27c24 */ /* 0x020fc6000f8e02ff */
[C---:B------:R-:W-:Y:S01]  /*b2e0*/  ISETP.LT.AND P5, PT, R225.reuse, UR11, !P0 ;  /* 0x0000000be1007c0c */ /* 0x040fe2000c7a1270 */
[----:B------:R-:W-:Y:S01]  /*b2f0*/  IMAD R225, R225, UR5, RZ ;  /* 0x00000005e1e17c24 */ /* 0x000fe2000f8e02ff */
[----:B------:R-:W-:Y:S01]  /*b300*/  ISETP.LT.AND P1, PT, R224, UR11, !P0 ;  /* 0x0000000be0007c0c */ /* 0x000fe2000c721270 */
[----:B-1----:R-:W-:Y:S01]  /*b310*/  IMAD.MOV.U32 R36, RZ, RZ, R4 ;  /* 0x000000ffff247224 */ /* 0x002fe200078e0004 */
[----:B------:R-:W-:Y:S01]  /*b320*/  ISETP.LT.AND P2, PT, R223, UR11, !P0 ;  /* 0x0000000bdf007c0c */ /* 0x000fe2000c741270 */
[----:B------:R-:W-:Y:S02]  /*b330*/  IMAD.MOV.U32 R4, RZ, RZ, R5 ;  /* 0x000000ffff047224 */ /* 0x000fe400078e0005 */
[----:B------:R-:W-:Y:S02]  /*b340*/  IMAD.MOV.U32 R37, RZ, RZ, R6 ;  /* 0x000000ffff257224 */ /* 0x000fe400078e0006 */
[----:B------:R-:W-:Y:S02]  /*b350*/  IMAD.MOV.U32 R5, RZ, RZ, R7 ;  /* 0x000000ffff057224 */ /* 0x000fe400078e0007 */
[----:B------:R-:W-:-:S02]  /*b360*/  IMAD.MOV.U32 R38, RZ, RZ, R8 ;  /* 0x000000ffff267224 */ /* 0x000fc400078e0008 */
[----:B------:R-:W-:Y:S02]  /*b370*/  IMAD.MOV.U32 R39, RZ, RZ, R10 ;  /* 0x000000ffff277224 */ /* 0x000fe400078e000a */
[----:B------:R-:W-:Y:S02]  /*b380*/  IMAD.MOV.U32 R6, RZ, RZ, R9 ;  /* 0x000000ffff067224 */ /* 0x000fe400078e0009 */
[----:B------:R-:W-:Y:S01]  /*b390*/  IMAD.MOV.U32 R7, RZ, RZ, R11 ;  /* 0x000000ffff077224 */ /* 0x000fe200078e000b */
[----:B--2---:R-:W-:Y:S01]  /*b3a0*/  STS.128 [R0], R36 ;  /* 0x0000002400007388 */ /* 0x004fe20000000c00 */
[----:B------:R-:W-:Y:S02]  /*b3b0*/  IMAD.MOV.U32 R8, RZ, RZ, R12 ;  /* 0x000000ffff087224 */ /* 0x000fe400078e000c */
[----:B------:R-:W-:Y:S01]  /*b3c0*/  IMAD.MOV.U32 R12, RZ, RZ, R13 ;  /* 0x000000ffff0c7224 */ /* 0x000fe200078e000d */
[----:B------:R-:W-:Y:S01]  /*b3d0*/  STS.128 [R0+0x400], R4 ;  /* 0x0004000400007388 */ /* 0x000fe20000000c00 */
[----:B------:R-:W-:-:S02]  /*b3e0*/  IMAD.MOV.U32 R9, RZ, RZ, R14 ;  /* 0x000000ffff097224 */ /* 0x000fc400078e000e */
[----:B------:R-:W-:Y:S01]  /*b3f0*/  IMAD.MOV.U32 R13, RZ, RZ, R15 ;  /* 0x000000ffff0d7224 */ /* 0x000fe200078e000f */
[----:B------:R-:W-:Y:S01]  /*b400*/  BAR.SYNC.DEFER_BLOCKING 0x0 ;  /* 0x0000000000007b1d */ /* 0x000fe20000010000 */
[----:B------:R-:W-:Y:S02]  /*b410*/  IMAD.MOV.U32 R10, RZ, RZ, R16 ;  /* 0x000000ffff0a7224 */ /* 0x000fe400078e0010 */
[----:B------:R-:W-:Y:S02]  /*b420*/  IMAD.MOV.U32 R11, RZ, RZ, R18 ;  /* 0x000000ffff0b7224 */ /* 0x000fe400078e0012 */
[----:B------:R-:W-:Y:S02]  /*b430*/  IMAD.MOV.U32 R14, RZ, RZ, R17 ;  /* 0x000000ffff0e7224 */ /* 0x000fe400078e0011 */
[----:B------:R-:W-:Y:S02]  /*b440*/  IMAD.MOV.U32 R15, RZ, RZ, R19 ;  /* 0x000000ffff0f7224 */ /* 0x000fe400078e0013 */
[----:B------:R-:W-:-:S02]  /*b450*/  IMAD.MOV.U32 R16, RZ, RZ, R20 ;  /* 0x000000ffff107224 */ /* 0x000fc400078e0014 */
[----:B------:R-:W-:Y:S02]  /*b460*/  IMAD.MOV.U32 R17, RZ, RZ, R22 ;  /* 0x000000ffff117224 */ /* 0x000fe400078e0016 */
[----:B------:R-:W-:Y:S02]  /*b470*/  IMAD.MOV.U32 R44, RZ, RZ, R21 ;  /* 0x000000ffff2c7224 */ /* 0x000fe400078e0015 */
[----:B------:R-:W-:Y:S02]  /*b480*/  IMAD.MOV.U32 R45, RZ, RZ, R23 ;  /* 0x000000ffff2d7224 */ /* 0x000fe400078e0017 */
[----:B------:R-:W-:Y:S02]  /*b490*/  IMAD.MOV.U32 R18, RZ, RZ, R24 ;  /* 0x000000ffff127224 */ /* 0x000fe400078e0018 */
[----:B------:R-:W-:Y:S02]  /*b4a0*/  IMAD.MOV.U32 R19, RZ, RZ, R26 ;  /* 0x000000ffff137224 */ /* 0x000fe400078e001a */
[----:B------:R-:W-:-:S02]  /*b4b0*/  IMAD.MOV.U32 R46, RZ, RZ, R25 ;  /* 0x000000ffff2e7224 */ /* 0x000fc400078e0019 */
[----:B------:R-:W-:Y:S01]  /*b4c0*/  IMAD.MOV.U32 R47, RZ, RZ, R27 ;  /* 0x000000ffff2f7224 */ /* 0x000fe200078e001b */
[----:B------:R-:W1:Y:S01]  /*b4d0*/  LDS.128 R36, [R40+UR12] ;  /* 0x0000000c28247984 */ /* 0x000e620008000c00 */
[----:B------:R-:W-:Y:S02]  /*b4e0*/  IMAD.MOV.U32 R24, RZ, RZ, R28 ;  /* 0x000000ffff187224 */ /* 0x000fe400078e001c */
[----:B------:R-:W-:Y:S01]  /*b4f0*/  IMAD.MOV.U32 R28, RZ, RZ, R29 ;  /* 0x000000ffff1c7224 */ /* 0x000fe200078e001d */
[----:B------:R-:W-:Y:S01]  /*b500*/  LDS.128 R4, [R40+UR12+0x800] ;  /* 0x0008000c28047984 */ /* 0x000fe20008000c00 */
[----:B------:R-:W-:Y:S02]  /*b510*/  IMAD.MOV.U32 R25, RZ, RZ, R30 ;  /* 0x000000ffff197224 */ /* 0x000fe400078e001e */
[----:B------:R-:W-:Y:S01]  /*b520*/  IMAD.MOV.U32 R29, RZ, RZ, R31 ;  /* 0x000000ffff1d7224 */ /* 0x000fe200078e001f */
[----:B------:R-:W-:Y:S01]  /*b530*/  BAR.SYNC.DEFER_BLOCKING 0x0 ;  /* 0x0000000000007b1d */ /* 0x000fe20000010000 */
[----:B------:R-:W-:-:S02]  /*b540*/  IMAD.MOV.U32 R26, RZ, RZ, R32 ;  /* 0x000000ffff1a7224 */ /* 0x000fc400078e0020 */
[----:B------:R-:W-:Y:S01]  /*b550*/  IMAD.MOV.U32 R27, RZ, RZ, R34 ;  /* 0x000000ffff1b7224 */ /* 0x000fe200078e0022 */
[C---:B------:R-:W-:Y:S01]  /*b560*/  LEA R34, P3, R226.reuse, UR8, 0x2 ;  /* 0x00000008e2227c11 */ /* 0x040fe2000f8610ff */
[----:B------:R-:W-:Y:S02]  /*b570*/  IMAD.MOV.U32 R30, RZ, RZ, R33 ;  /* 0x000000ffff1e7224 */ /* 0x000fe400078e0021 */
[----:B------:R-:W-:Y:S01]  /*b580*/  IMAD.MOV.U32 R31, RZ, RZ, R35 ;  /* 0x000000ffff1f7224 */ /* 0x000fe200078e0023 */
[----:B------:R-:W-:Y:S01]  /*b590*/  LEA.HI.X.SX32 R226, R226, UR9, 0x2, P3 ;  /* 0x00000009e2e27c11 */ /* 0x000fe200098f16ff */
[----:B------:R-:W-:Y:S01]  /*b5a0*/  IMAD R224, R224, UR5, RZ ;  /* 0x00000005e0e07c24 */ /* 0x000fe2000f8e02ff */
[----:B------:R-:W-:Y:S01]  /*b5b0*/  LEA R2, P6, R225, R34, 0x2 ;  /* 0x00000022e1027211 */ /* 0x000fe200078c10ff */
[----:B------:R-:W-:Y:S01]  /*b5c0*/  IMAD R223, R223, UR5, RZ ;  /* 0x00000005dfdf7c24 */ /* 0x000fe2000f8e02ff */
[C---:B------:R-:W-:Y:S01]  /*b5d0*/  ISETP.LT.AND P3, PT, R222.reuse, UR11, !P0 ;  /* 0x0000000bde007c0c */ /* 0x040fe2000c761270 */
[----:B------:R-:W-:Y:S01]  /*b5e0*/  IMAD R222, R222, UR5, RZ ;  /* 0x00000005dede7c24 */ /* 0x000fe2000f8e02ff */
[----:B------:R-:W-:Y:S01]  /*b5f0*/  LEA.HI.X.SX32 R3, R225, R226, 0x2, P6 ;  /* 0x000000e2e1037211 */ /* 0x000fe200030f16ff */
[----:B------:R-:W-:Y:S04]  /*b600*/  STS.128 [R0], R8 ;  /* 0x0000000800007388 */ /* 0x000fe80000000c00 */
[----:B------:R-:W-:Y:S01]  /*b610*/  STS.128 [R0+0x400], R12 ;  /* 0x0004000c00007388 */ /* 0x000fe20000000c00 */
[----:B------:R-:W-:Y:S06]  /*b620*/  BAR.SYNC.DEFER_BLOCKING 0x0 ;  /* 0x0000000000007b1d */ /* 0x000fec0000010000 */
[----:B------:R-:W2:Y:S04]  /*b630*/  LDS.128 R20, [R40+UR12] ;  /* 0x0000000c28147984 */ /* 0x000ea80008000c00 */
[----:B------:R-:W-:Y:S01]  /*b640*/  LDS.128 R8, [R40+UR12+0x800] ;  /* 0x0008000c28087984 */ /* 0x000fe20008000c00 */
[----:B------:R-:W-:Y:S06]  /*b650*/  BAR.SYNC.DEFER_BLOCKING 0x0 ;  /* 0x0000000000007b1d */ /* 0x000fec0000010000 */
[----:B------:R-:W-:Y:S04]  /*b660*/  STS.128 [R0], R16 ;  /* 0x0000001000007388 */ /* 0x000fe80000000c00 */
[----:B------:R-:W-:Y:S01]  /*b670*/  STS.128 [R0+0x400], R44 ;  /* 0x0004002c00007388 */ /* 0x000fe20000000c00 */
[----:B------:R-:W-:Y:S06]  /*b680*/  BAR.SYNC.DEFER_BLOCKING 0x0 ;  /* 0x0000000000007b1d */ /* 0x000fec0000010000 */
[----:B------:R-:W4:Y:S04]  /*b690*/  LDS.128 R16, [R40+UR12] ;  /* 0x0000000c28107984 */ /* 0x000f280008000c00 */
[----:B------:R-:W-:Y:S01]  /*b6a0*/  LDS.128 R12, [R40+UR12+0x800] ;  /* 0x0008000c280c7984 */ /* 0x000fe20008000c00 */
[----:B------:R-:W-:Y:S06]  /*b6b0*/  BAR.SYNC.DEFER_BLOCKING 0x0 ;  /* 0x0000000000007b1d */ /* 0x000fec0000010000 */
[----:B------:R5:W-:Y:S04]  /*b6c0*/  STS.128 [R0], R24 ;  /* 0x0000001800007388 */ /* 0x000be80000000c00 */
[----:B------:R3:W-:Y:S01]  /*b6d0*/  STS.128 [R0+0x400], R28 ;  /* 0x0004001c00007388 */ /* 0x0007e20000000c00 */
[----:B------:R-:W-:Y:S01]  /*b6e0*/  BAR.SYNC.DEFER_BLOCKING 0x0 ;  /* 0x0000000000007b1d */ /* 0x000fe20000010000 */
[----:B-----5:R-:W-:-:S02]  /*b6f0*/  LEA R24, P4, R224, R34, 0x2 ;  /* 0x00000022e0187211 */ /* 0x020fc400078810ff */
[----:B------:R-:W-:Y:S02]  /*b700*/  LEA R26, P6, R223, R34, 0x2 ;  /* 0x00000022df1a7211 */ /* 0x000fe400078c10ff */
[-C--:B------:R-:W-:Y:S01]  /*b710*/  LEA.HI.X.SX32 R25, R224, R226.reuse, 0x2, P4 ;  /* 0x000000e2e0197211 */ /* 0x080fe200020f16ff */
[----:B---3--:R-:W-:Y:S01]  /*b720*/  IMAD R0, R220, UR5, RZ ;  /* 0x00000005dc007c24 */ /* 0x008fe2000f8e02ff */
[C---:B------:R-:W-:Y:S01]  /*b730*/  ISETP.LT.AND P4, PT, R221.reuse, UR11, !P0 ;  /* 0x0000000bdd007c0c */ /* 0x040fe2000c781270 */
[----:B------:R-:W-:Y:S01]  /*b740*/  IMAD R221, R221, UR5, RZ ;  /* 0x00000005dddd7c24 */ /* 0x000fe2000f8e02ff */
[----:B------:R-:W-:Y:S02]  /*b750*/  LEA.HI.X.SX32 R27, R223, R226, 0x2, P6 ;  /* 0x000000e2df1b7211 */ /* 0x000fe400030f16ff */
[----:B------:R-:W-:-:S04]  /*b760*/  LEA R28, P6, R222, R34, 0x2 ;  /* 0x00000022de1c7211 */ /* 0x000fc800078c10ff */
[----:B------:R-:W-:Y:S02]  /*b770*/  LEA.HI.X.SX32 R29, R222, R226, 0x2, P6 ;  /* 0x000000e2de1d7211 */ /* 0x000fe400030f16ff */
[C---:B------:R-:W-:Y:S01]  /*b780*/  LEA R30, P6, R221.reuse, R34, 0x2 ;  /* 0x00000022dd1e7211 */ /* 0x040fe200078c10ff */
[----:B-1----:R1:W-:Y:S01]  /*b790*/  @P5 STG.E desc[UR38][R2.64], R36 ;  /* 0x0000002402005986 */ /* 0x0023e2000c101926 */
[----:B------:R-:W-:Y:S02]  /*b7a0*/  ISETP.LT.AND P5, PT, R220, UR11, !P0 ;  /* 0x0000000bdc007c0c */ /* 0x000fe4000c7a1270 */
[----:B------:R-:W-:Y:S01]  /*b7b0*/  LEA.HI.X.SX32 R31, R221, R226, 0x2, P6 ;  /* 0x000000e2dd1f7211 */ /* 0x000fe200030f16ff */
[----:B------:R3:W-:Y:S01]  /*b7c0*/  @P1 STG.E desc[UR38][R24.64], R37 ;  /* 0x0000002518001986 */ /* 0x0007e2000c101926 */
[----:B------:R-:W-:-:S03]  /*b7d0*/  LEA R32, P1, R0, R34, 0x2 ;  /* 0x0000002200207211 */ /* 0x000fc600078210ff */
[----:B------:R5:W-:Y:S01]  /*b7e0*/  @P2 STG.E desc[UR38][R26.64], R38 ;  /* 0x000000261a002986 */ /* 0x000be2000c101926 */
[----:B------:R-:W-:Y:S01]  /*b7f0*/  LEA.HI.X.SX32 R33, R0, R226, 0x2, P1 ;  /* 0x000000e200217211 */ /* 0x000fe200008f16ff */
[----:B------:R-:W-:Y:S01]  /*b800*/  IMAD R0, R195, UR5, RZ ;  /* 0x00000005c3007c24 */ /* 0x000fe2000f8e02ff */
[----:B------:R-:W-:Y:S01]  /*b810*/  ISETP.LT.AND P1, PT, R217, UR11, !P0 ;  /* 0x0000000bd9007c0c */ /* 0x000fe2000c721270 */
[----:B------:R-:W-:Y:S01]  /*b820*/  @P3 STG.E desc[UR38][R28.64], R39 ;  /* 0x000000271c003986 */ /* 0x000fe2000c101926 */
[C---:B------:R-:W-:Y:S01]  /*b830*/  ISETP.LT.AND P3, PT, R218.reuse, UR11, !P0 ;  /* 0x0000000bda007c0c */ /* 0x040fe2000c761270 */
[----:B------:R-:W-:Y:S02]  /*b840*/  IMAD R218, R218, UR5, RZ ;  /* 0x00000005dada7c24 */ /* 0x000fe4000f8e02ff */
[----:B--2---:R2:W-:Y:S01]  /*b850*/  @P4 STG.E desc[UR38][R30.64], R20 ;  /* 0x000000141e004986 */ /* 0x0045e2000c101926 */
[C---:B------:R-:W-:Y:S01]  /*b860*/  ISETP.LT.AND P4, PT, R219.reuse, UR11, !P0 ;  /* 0x0000000bdb007c0c */ /* 0x040fe2000c781270 */
[----:B------:R-:W-:-:S02]  /*b870*/  IMAD R219, R219, UR5, RZ ;  /* 0x00000005dbdb7c24 */ /* 0x000fc4000f8e02ff */
[----:B------:R-:W4:Y:S01]  /*b880*/  LDS.128 R36, [R40+UR12] ;  /* 0x0000000c28247984 */ /* 0x000f220008000c00 */
[----:B------:R-:W-:Y:S02]  /*b890*/  IMAD R217, R217, UR5, RZ ;  /* 0x00000005d9d97c24 */ /* 0x000fe4000f8e02ff */
[CC--:B-1----:R-:W-:Y:S01]  /*b8a0*/  LEA R2, P2, R219.reuse, R34.reuse, 0x2 ;  /* 0x00000022db027211 */ /* 0x0c2fe200078410ff */
[----:B------:R1:W-:Y:S01]  /*b8b0*/  @P5 STG.E desc[UR38][R32.64], R21 ;  /* 0x0000001520005986 */ /* 0x0003e2000c101926 */
[----:B---3--:R-:W-:Y:S02]  /*b8c0*/  LEA R24, P5, R218, R34, 0x2 ;  /* 0x00000022da187211 */ /* 0x008fe400078a10ff */
[----:B------:R-:W-:Y:S01]  /*b8d0*/  LEA.HI.X.SX32 R3, R219, R226, 0x2, P2 ;  /* 0x000000e2db037211 */ /* 0x000fe200010f16ff */
[----:B------:R-:W3:Y:S01]  /*b8e0*/  LDS.128 R40, [R40+UR12+0x800] ;  /* 0x0008000c28287984 */ /* 0x000ee20008000c00 */
[C---:B------:R-:W-:Y:S01]  /*b8f0*/  ISETP.LT.AND P2, PT, R216.reuse, UR11, !P0 ;  /* 0x0000000bd8007c0c */ /* 0x040fe2000c741270 */
[----:B------:R-:W-:Y:S01]  /*b900*/  IMAD R216, R216, UR5, RZ ;  /* 0x00000005d8d87c24 */ /* 0x000fe2000f8e02ff */
[----:B-----5:R-:W-:Y:S01]  /*b910*/  LEA R26, P6, R217, R34, 0x2 ;  /* 0x00000022d91a7211 */ /* 0x020fe200078c10ff */
[----:B------:R5:W-:Y:S01]  /*b920*/  @P4 STG.E desc[UR38][R2.64], R22 ;  /* 0x0000001602004986 */ /* 0x000be2000c101926 */
[----:B------:R-:W-:-:S02]  /*b930*/  LEA.HI.X.SX32 R25, R218, R226, 0x2, P5 ;  /* 0x000000e2da197211 */ /* 0x000fc400028f16ff */
[C---:B--2---:R-:W-:Y:S02]  /*b940*/  LEA R20, P4, R216.reuse, R34, 0x2 ;  /* 0x00000022d8147211 */ /* 0x044fe400078810ff */
[-C--:B------:R-:W-:Y:S01]  /*b950*/  LEA.HI.X.SX32 R27, R217, R226.reuse, 0x2, P6 ;  /* 0x000000e2d91b7211 */ /* 0x080fe200030f16ff */
[----:B------:R-:W-:Y:S01]  /*b960*/  @P3 STG.E desc[UR38][R24.64], R23 ;  /* 0x0000001718003986 */ /* 0x000fe2000c101926 */
[----:B-1----:R-:W-:Y:S02]  /*b970*/  LEA.HI.X.SX32 R21, R216, R226, 0x2, P4 ;  /* 0x000000e2d8157211 */ /* 0x002fe400020f16ff */
[C---:B------:R-:W-:Y:S01]  /*b980*/  ISETP.LT.AND P4, PT, R215.reuse, UR11, !P0 ;  /* 0x0000000bd7007c0c */ /* 0x040fe2000c781270 */
[----:B------:R-:W-:Y:S01]  /*b990*/  IMAD R215, R215, UR5, RZ ;  /* 0x00000005d7d77c24 */ /* 0x000fe2000f8e02ff */
[----:B----4-:R1:W-:Y:S01]  /*b9a0*/  @P1 STG.E desc[UR38][R26.64], R16 ;  /* 0x000000101a001986 */ /* 0x0103e2000c101926 */
[C---:B------:R-:W-:Y:S01]  /*b9b0*/  ISETP.LT.AND P3, PT, R214.reuse, UR11, !P0 ;  /* 0x0000000bd6007c0c */ /* 0x040fe2000c761270 */
[----:B------:R-:W-:-:S02]  /*b9c0*/  IMAD R214, R214, UR5, RZ ;  /* 0x00000005d6d67c24 */ /* 0x000fc4000f8e02ff */
[----:B------:R-:W-:Y:S01]  /*b9d0*/  LEA R28, P1, R215, R34, 0x2 ;  /* 0x00000022d71c7211 */ /* 0x000fe200078210ff */
[----:B------:R2:W-:Y:S01]  /*b9e0*/  @P2 STG.E desc[UR38][R20.64], R17 ;  /* 0x0000001114002986 */ /* 0x0005e2000c101926 */
[C---:B------:R-:W-:Y:S01]  /*b9f0*/  ISETP.LT.AND P2, PT, R213.reuse, UR11, !P0 ;  /* 0x0000000bd5007c0c */ /* 0x040fe2000c741270 */
[----:B------:R-:W-:Y:S01]  /*ba00*/  IMAD R213, R213, UR5, RZ ;  /* 0x00000005d5d57c24 */ /* 0x000fe2000f8e02ff */
[----:B------:R-:W-:Y:S02]  /*ba10*/  LEA.HI.X.SX32 R29, R215, R226, 0x2, P1 ;  /* 0x000000e2d71d7211 */ /* 0x000fe400008f16ff */
[C---:B------:R-:W-:Y:S01]  /*ba20*/  ISETP.LT.AND P1, PT, R212.reuse, UR11, !P0 ;  /* 0x0000000bd4007c0c */ /* 0x040fe2000c721270 */
[----:B------:R-:W-:Y:S01]  /*ba30*/  IMAD R212, R212, UR5, RZ ;  /* 0x00000005d4d47c24 */ /* 0x000fe2000f8e02ff */
[-C--:B-----5:R-:W-:Y:S01]  /*ba40*/  LEA R2, P5, R214, R34.reuse, 0x2 ;  /* 0x00000022d6027211 */ /* 0x0a0fe200078a10ff */
[----:B------:R-:W-:Y:S01]  /*ba50*/  @P4 STG.E desc[UR38][R28.64], R18 ;  /* 0x000000121c004986 */ /* 0x000fe2000c101926 */
[----:B-1----:R-:W-:-:S02]  /*ba60*/  LEA R16, P4, R213, R34, 0x2 ;  /* 0x00000022d5107211 */ /* 0x002fc400078810ff */
[----:B------:R-:W-:Y:S02]  /*ba70*/  LEA.HI.X.SX32 R3, R214, R226, 0x2, P5 ;  /* 0x000000e2d6037211 */ /* 0x000fe400028f16ff */
[C---:B------:R-:W-:Y:S01]  /*ba80*/  ISETP.LT.AND P5, PT, R211.reuse, UR11, !P0 ;  /* 0x0000000bd3007c0c */ /* 0x040fe2000c7a1270 */
[----:B------:R-:W-:Y:S01]  /*ba90*/  IMAD R211, R211, UR5, RZ ;  /* 0x00000005d3d37c24 */ /* 0x000fe2000f8e02ff */
[C---:B--2---:R-:W-:Y:S01]  /*baa0*/  LEA R20, P6, R212.reuse, R34, 0x2 ;  /* 0x00000022d4147211 */ /* 0x044fe200078c10ff */
[----:B------:R1:W-:Y:S01]  /*bab0*/  @P3 STG.E desc[UR38][R2.64], R19 ;  /* 0x0000001302003986 */ /* 0x0003e2000c101926 */
[-C--:B------:R-:W-:Y:S02]  /*bac0*/  LEA.HI.X.SX32 R17, R213, R226.reuse, 0x2, P4 ;  /* 0x000000e2d5117211 */ /* 0x080fe400020f16ff */
[----:B------:R-:W-:Y:S02]  /*bad0*/  LEA.HI.X.SX32 R21, R212, R226, 0x2, P6 ;  /* 0x000000e2d4157211 */ /* 0x000fe400030f16ff */
[C---:B------:R-:W-:Y:S01]  /*bae0*/  ISETP.LT.AND P3, PT, R210.reuse, UR11, !P0 ;  /* 0x0000000bd2007c0c */ /* 0x040fe2000c761270 */
[----:B------:R-:W-:Y:S01]  /*baf0*/  IMAD R210, R210, UR5, RZ ;  /* 0x00000005d2d27c24 */ /* 0x000fe2000f8e02ff */
[----:B------:R-:W-:Y:S01]  /*bb00*/  LEA R22, P4, R211, R34, 0x2 ;  /* 0x00000022d3167211 */ /* 0x000fe200078810ff */
[----:B------:R2:W-:Y:S01]  /*bb10*/  @P2 STG.E desc[UR38][R16.64], R36 ;  /* 0x0000002410002986 */ /* 0x0005e2000c101926 */
[C---:B------:R-:W-:Y:S01]  /*bb20*/  ISETP.LT.AND P2, PT, R209.reuse, UR11, !P0 ;  /* 0x0000000bd1007c0c */ /* 0x040fe2000c741270 */
[----:B------:R-:W-:Y:S01]  /*bb30*/  IMAD R209, R209, UR5, RZ ;  /* 0x00000005d1d17c24 */ /* 0x000fe2000f8e02ff */
[----:B------:R-:W-:Y:S01]  /*bb40*/  LEA.HI.X.SX32 R23, R211, R226, 0x2, P4 ;  /* 0x000000e2d3177211 */ /* 0x000fe200020f16ff */
[----:B------:R4:W-:Y:S01]  /*bb50*/  @P1 STG.E desc[UR38][R20.64], R37 ;  /* 0x0000002514001986 */ /* 0x0009e2000c101926 */
[C---:B------:R-:W-:Y:S01]  /*bb60*/  ISETP.LT.AND P1, PT, R208.reuse, UR11, !P0 ;  /* 0x0000000bd0007c0c */ /* 0x040fe2000c721270 */
[----:B------:R-:W-:Y:S01]  /*bb70*/  IMAD R208, R208, UR5, RZ ;  /* 0x00000005d0d07c24 */ /* 0x000fe2000f8e02ff */
[C---:B-1----:R-:W-:Y:S01]  /*bb80*/  LEA R2, P4, R210.reuse, R34, 0x2 ;  /* 0x00000022d2027211 */ /* 0x042fe200078810ff */
[----:B------:R-:W-:Y:S03]  /*bb90*/  @P5 STG.E desc[UR38][R22.64], R38 ;  /* 0x0000002616005986 */ /* 0x000fe6000c101926 */
[----:B------:R-:W-:-:S02]  /*bba0*/  LEA.HI.X.SX32 R3, R210, R226, 0x2, P4 ;  /* 0x000000e2d2037211 */ /* 0x000fc400020f16ff */
[-C--:B--2---:R-:W-:Y:S02]  /*bbb0*/  LEA R16, P6, R209, R34.reuse, 0x2 ;  /* 0x00000022d1107211 */ /* 0x084fe400078c10ff */
[C---:B------:R-:W-:Y:S01]  /*bbc0*/  ISETP.LT.AND P4, PT, R207.reuse, UR11, !P0 ;  /* 0x0000000bcf007c0c */ /* 0x040fe2000c781270 */
[----:B------:R-:W-:Y:S01]  /*bbd0*/  IMAD R207, R207, UR5, RZ ;  /* 0x00000005cfcf7c24 */ /* 0x000fe2000f8e02ff */
[C---:B------:R-:W-:Y:S01]  /*bbe0*/  LEA R18, P5, R208.reuse, R34, 0x2 ;  /* 0x00000022d0127211 */ /* 0x040fe200078a10ff */
[----:B------:R1:W-:Y:S01]  /*bbf0*/  @P3 STG.E desc[UR38][R2.64], R39 ;  /* 0x0000002702003986 */ /* 0x0003e2000c101926 */
[-C--:B------:R-:W-:Y:S02]  /*bc00*/  LEA.HI.X.SX32 R17, R209, R226.reuse, 0x2, P6 ;  /* 0x000000e2d1117211 */ /* 0x080fe400030f16ff */
[----:B------:R-:W-:Y:S02]  /*bc10*/  LEA.HI.X.SX32 R19, R208, R226, 0x2, P5 ;  /* 0x000000e2d0137211 */ /* 0x000fe400028f16ff */
[C---:B------:R-:W-:Y:S01]  /*bc20*/  ISETP.LT.AND P3, PT, R206.reuse, UR11, !P0 ;  /* 0x0000000bce007c0c */ /* 0x040fe2000c761270 */
[----:B------:R-:W-:Y:S01]  /*bc30*/  IMAD R206, R206, UR5, RZ ;  /* 0x00000005cece7c24 */ /* 0x000fe2000f8e02ff */
[----:B----4-:R-:W-:Y:S01]  /*bc40*/  LEA R20, P5, R207, R34, 0x2 ;  /* 0x00000022cf147211 */ /* 0x010fe200078a10ff */
        /* <DEDUP_REMOVED lines=16> */
[----:B----4-:R-:W-:Y:S02]  /*bd50*/  LEA.HI.X.SX32 R5, R204, R226, 0x2, P4 ;  /* 0x000000e2cc057211 */ /* 0x010fe400020f16ff */
[----:B------:R-:W-:Y:S01]  /*bd60*/  LEA R18, P4, R203, R34, 0x2 ;  /* 0x00000022cb127211 */ /* 0x000fe200078810ff */
[----:B------:R-:W-:Y:S01]  /*bd70*/  @P2 STG.E desc[UR38][R16.64], R8 ;  /* 0x0000000810002986 */ /* 0x000fe2000c101926 */
[C---:B------:R-:W-:Y:S01]  /*bd80*/  ISETP.LT.AND P3, PT, R202.reuse, UR11, !P0 ;  /* 0x0000000bca007c0c */ /* 0x040fe2000c761270 */
[----:B------:R-:W-:Y:S01]  /*bd90*/  IMAD R202, R202, UR5, RZ ;  /* 0x00000005caca7c24 */ /* 0x000fe2000f8e02ff */
[----:B------:R-:W-:Y:S01]  /*bda0*/  ISETP.LT.AND P2, PT, R201, UR11, !P0 ;  /* 0x0000000bc9007c0c */ /* 0x000fe2000c741270 */
[----:B------:R2:W-:Y:S01]  /*bdb0*/  @P1 STG.E desc[UR38][R4.64], R9 ;  /* 0x0000000904001986 */ /* 0x0005e2000c101926 */
[----:B------:R-:W-:Y:S01]  /*bdc0*/  LEA.HI.X.SX32 R19, R203, R226, 0x2, P4 ;  /* 0x000000e2cb137211 */ /* 0x000fe200020f16ff */
[----:B------:R-:W-:Y:S01]  /*bdd0*/  IMAD R201, R201, UR5, RZ ;  /* 0x00000005c9c97c24 */ /* 0x000fe2000f8e02ff */
[C---:B------:R-:W-:Y:S01]  /*bde0*/  ISETP.LT.AND P1, PT, R200.reuse, UR11, !P0 ;  /* 0x0000000bc8007c0c */ /* 0x040fe2000c721270 */
[----:B------:R-:W-:Y:S01]  /*bdf0*/  IMAD R200, R200, UR5, RZ ;  /* 0x00000005c8c87c24 */ /* 0x000fe2000f8e02ff */
[-C--:B-1----:R-:W-:Y:S01]  /*be00*/  LEA R2, P4, R202, R34.reuse, 0x2 ;  /* 0x00000022ca027211 */ /* 0x082fe200078810ff */
[----:B------:R-:W-:Y:S01]  /*be10*/  @P5 STG.E desc[UR38][R18.64], R10 ;  /* 0x0000000a12005986 */ /* 0x000fe2000c101926 */
[----:B------:R-:W-:-:S02]  /*be20*/  LEA R6, P5, R201, R34, 0x2 ;  /* 0x00000022c9067211 */ /* 0x000fc400078a10ff */
[-C--:B------:R-:W-:Y:S02]  /*be30*/  LEA.HI.X.SX32 R3, R202, R226.reuse, 0x2, P4 ;  /* 0x000000e2ca037211 */ /* 0x080fe400020f16ff */
[----:B------:R-:W-:Y:S02]  /*be40*/  LEA.HI.X.SX32 R7, R201, R226, 0x2, P5 ;  /* 0x000000e2c9077211 */ /* 0x000fe400028f16ff */
[C---:B--2---:R-:W-:Y:S01]  /*be50*/  LEA R4, P6, R200.reuse, R34, 0x2 ;  /* 0x00000022c8047211 */ /* 0x044fe200078c10ff */
[----:B------:R1:W-:Y:S01]  /*be60*/  @P3 STG.E desc[UR38][R2.64], R11 ;  /* 0x0000000b02003986 */ /* 0x0003e2000c101926 */
[C---:B------:R-:W-:Y:S01]  /*be70*/  ISETP.LT.AND P5, PT, R199.reuse, UR11, !P0 ;  /* 0x0000000bc7007c0c */ /* 0x040fe2000c7a1270 */
[----:B------:R-:W-:Y:S01]  /*be80*/  IMAD R199, R199, UR5, RZ ;  /* 0x00000005c7c77c24 */ /* 0x000fe2000f8e02ff */
[----:B------:R-:W-:Y:S01]  /*be90*/  LEA.HI.X.SX32 R5, R200, R226, 0x2, P6 ;  /* 0x000000e2c8057211 */ /* 0x000fe200030f16ff */
[----:B------:R2:W-:Y:S01]  /*bea0*/  @P2 STG.E desc[UR38][R6.64], R12 ;  /* 0x0000000c06002986 */ /* 0x0005e2000c101926 */
[C---:B------:R-:W-:Y:S01]  /*beb0*/  ISETP.LT.AND P4, PT, R198.reuse, UR11, !P0 ;  /* 0x0000000bc6007c0c */ /* 0x040fe2000c781270 */
[----:B------:R-:W-:Y:S01]  /*bec0*/  IMAD R198, R198, UR5, RZ ;  /* 0x00000005c6c67c24 */ /* 0x000fe2000f8e02ff */
[C---:B------:R-:W-:Y:S01]  /*bed0*/  ISETP.LT.AND P3, PT, R197.reuse, UR11, !P0 ;  /* 0x0000000bc5007c0c */ /* 0x040fe2000c761270 */
[----:B------:R4:W-:Y:S01]  /*bee0*/  @P1 STG.E desc[UR38][R4.64], R13 ;  /* 0x0000000d04001986 */ /* 0x0009e2000c101926 */
[C---:B------:R-:W-:Y:S01]  /*bef0*/  ISETP.LT.AND P2, PT, R196.reuse, UR11, !P0 ;  /* 0x0000000bc4007c0c */ /* 0x040fe2000c741270 */
[----:B------:R-:W-:Y:S01]  /*bf00*/  IMAD R197, R197, UR5, RZ ;  /* 0x00000005c5c57c24 */ /* 0x000fe2000f8e02ff */
[-C--:B------:R-:W-:Y:S01]  /*bf10*/  LEA R8, P6, R199, R34.reuse, 0x2 ;  /* 0x00000022c7087211 */ /* 0x080fe200078c10ff */
[----:B------:R-:W-:Y:S01]  /*bf20*/  IMAD R196, R196, UR5, RZ ;  /* 0x00000005c4c47c24 */ /* 0x000fe2000f8e02ff */
[----:B-1----:R-:W-:-:S02]  /*bf30*/  LEA R2, P1, R198, R34, 0x2 ;  /* 0x00000022c6027211 */ /* 0x002fc400078210ff */
[-C--:B------:R-:W-:Y:S02]  /*bf40*/  LEA.HI.X.SX32 R9, R199, R226.reuse, 0x2, P6 ;  /* 0x000000e2c7097211 */ /* 0x080fe400030f16ff */
[----:B------:R-:W-:Y:S02]  /*bf50*/  LEA.HI.X.SX32 R3, R198, R226, 0x2, P1 ;  /* 0x000000e2c6037211 */ /* 0x000fe400008f16ff */
[-C--:B--2---:R-:W-:Y:S01]  /*bf60*/  LEA R6, P1, R196, R34.reuse, 0x2 ;  /* 0x00000022c4067211 */ /* 0x084fe200078210ff */
[----:B----4-:R-:W-:Y:S01]  /*bf70*/  IMAD R13, R194, UR5, RZ ;  /* 0x00000005c20d7c24 */ /* 0x010fe2000f8e02ff */
[C---:B------:R-:W-:Y:S01]  /*bf80*/  LEA R4, P6, R197.reuse, R34, 0x2 ;  /* 0x00000022c5047211 */ /* 0x040fe200078c10ff */
[----:B------:R1:W-:Y:S01]  /*bf90*/  @P5 STG.E desc[UR38][R8.64], R14 ;  /* 0x0000000e08005986 */ /* 0x0003e2000c101926 */
[-C--:B------:R-:W-:Y:S02]  /*bfa0*/  LEA.HI.X.SX32 R7, R196, R226.reuse, 0x2, P1 ;  /* 0x000000e2c4077211 */ /* 0x080fe400008f16ff */
[----:B------:R-:W-:Y:S01]  /*bfb0*/  LEA.HI.X.SX32 R5, R197, R226, 0x2, P6 ;  /* 0x000000e2c5057211 */ /* 0x000fe200030f16ff */
[----:B------:R1:W-:Y:S01]  /*bfc0*/  @P4 STG.E desc[UR38][R2.64], R15 ;  /* 0x0000000f02004986 */ /* 0x0003e2000c101926 */
[----:B------:R-:W-:-:S02]  /*bfd0*/  LEA R10, P6, R0, R34, 0x2 ;  /* 0x00000022000a7211 */ /* 0x000fc400078c10ff */
[----:B------:R-:W-:Y:S01]  /*bfe0*/  ISETP.LT.AND P1, PT, R195, UR11, !P0 ;  /* 0x0000000bc3007c0c */ /* 0x000fe2000c721270 */
[----:B---3--:R1:W-:Y:S01]  /*bff0*/  @P3 STG.E desc[UR38][R4.64], R40 ;  /* 0x0000002804003986 */ /* 0x0083e2000c101926 */
[----:B------:R-:W-:Y:S02]  /*c000*/  ISETP.LT.AND P0, PT, R194, UR11, !P0 ;  /* 0x0000000bc2007c0c */ /* 0x000fe4000c701270 */
[----:B------:R-:W-:Y:S01]  /*c010*/  LEA.HI.X.SX32 R11, R0, R226, 0x2, P6 ;  /* 0x000000e2000b7211 */ /* 0x000fe200030f16ff */
[----:B------:R1:W-:Y:S01]  /*c020*/  @P2 STG.E desc[UR38][R6.64], R41 ;  /* 0x0000002906002986 */ /* 0x0003e2000c101926 */
[----:B------:R-:W-:-:S04]  /*c030*/  LEA R12, P6, R13, R34, 0x2 ;  /* 0x000000220d0c7211 */ /* 0x000fc800078c10ff */
[----:B------:R-:W-:-:S03]  /*c040*/  LEA.HI.X.SX32 R13, R13, R226, 0x2, P6 ;  /* 0x000000e20d0d7211 */ /* 0x000fc600030f16ff */
[----:B------:R1:W-:Y:S04]  /*c050*/  @P1 STG.E desc[UR38][R10.64], R42 ;  /* 0x0000002a0a001986 */ /* 0x0003e8000c101926 */
[----:B------:R1:W-:Y:S01]  /*c060*/  @P0 STG.E desc[UR38][R12.64], R43 ;  /* 0x0000002b0c000986 */ /* 0x0003e2000c101926 */
[----:B------:R-:W-:Y:S06]  /*c070*/  BAR.SYNC.DEFER_BLOCKING 0x0 ;  /* 0x0000000000007b1d */ /* 0x000fec0000010000 */
[----:B------:R-:W-:Y:S05]  /*c080*/  BRA.U UP0, `(.L_x_13) ;  /* 0x0000000100a07547 */ /* 0x000fea000b800000 */
[----:B------:R-:W2:Y:S01]  /*c090*/  S2UR UR5, SR_CgaCtaId ;  /* 0x00000000000579c3 */ /* 0x000ea20000008800 */
[----:B------:R-:W-:Y:S01]  /*c0a0*/  NOP ;  /* 0x0000000000007918 */ /* 0x000fe20000000000 */
[----:B------:R-:W-:Y:S01]  /*c0b0*/  UMOV UR4, 0x50 ;  /* 0x0000005000047882 */ /* 0x000fe20000000000 */
[----:B------:R-:W-:Y:S02]  /*c0c0*/  IMAD.U32 R0, RZ, RZ, UR13 ;  /* 0x0000000dff007e24 */ /* 0x000fe4000f8e00ff */
[----:B-1----:R-:W-:Y:S02]  /*c0d0*/  IMAD.MOV.U32 R3, RZ, RZ, 0x3 ;  /* 0x00000003ff037424 */ /* 0x002fe400078e00ff */
[----:B------:R-:W-:Y:S01]  /*c0e0*/  IMAD.MOV.U32 R7, RZ, RZ, 0x1 ;  /* 0x00000001ff077424 */ /* 0x000fe200078e00ff */
[----:B------:R-:W-:-:S04]  /*c0f0*/  LOP3.LUT R0, R0, 0xffff, RZ, 0xc0, !PT ;  /* 0x0000ffff00007812 */ /* 0x000fc800078ec0ff */
[----:B------:R-:W-:-:S05]  /*c100*/  SHF.R.U32.HI R0, RZ, 0x5, R0 ;  /* 0x00000005ff007819 */ /* 0x000fca0000011600 */
[----:B------:R-:W-:Y:S01]  /*c110*/  VIADD R2, R0, 0x10 ;  /* 0x0000001000027836 */ /* 0x000fe20000000000 */
[----:B------:R-:W-:Y:S01]  /*c120*/  SHF.L.U32 R0, R3, R0, RZ ;  /* 0x0000000003007219 */ /* 0x000fe200000006ff */
[----:B--2---:R-:W-:-:S03]  /*c130*/  ULEA UR6, UR5, UR4, 0x18 ;  /* 0x0000000405067291 */ /* 0x004fc6000f8ec0ff */
[----:B------:R-:W-:-:S04]  /*c140*/  SHF.L.U32 R3, R7, R2, RZ ;  /* 0x0000000207037219 */ /* 0x000fc800000006ff */
[----:B------:R-:W-:Y:S02]  /*c150*/  LOP3.LUT R0, R3, R0, RZ, 0xfc, !PT ;  /* 0x0000000003007212 */ /* 0x000fe400078efcff */
[----:B------:R-:W1:Y:S02]  /*c160*/  LDS R5, [UR6] ;  /* 0x00000006ff057984 */ /* 0x000e640008000800 */
[C---:B------:R-:W-:Y:S02]  /*c170*/  LOP3.LUT R2, R0.reuse, 0xffff, RZ, 0xc0, !PT ;  /* 0x0000ffff00027812 */ /* 0x040fe400078ec0ff */
[----:B-1----:R-:W-:-:S04]  /*c180*/  LOP3.LUT R3, R0, 0xffff, R5, 0x80, !PT ;  /* 0x0000ffff00037812 */ /* 0x002fc800078e8005 */
[----:B------:R-:W-:-:S13]  /*c190*/  ISETP.NE.AND P0, PT, R3, R2, PT ;  /* 0x000000020300720c */ /* 0x000fda0003f05270 */
[----:B------:R-:W-:Y:S05]  /*c1a0*/  @P0 BRA `(.L_x_14) ;  /* 0x0000000000500947 */ /* 0x000fea0003800000 */
[----:B------:R-:W-:Y:S02]  /*c1b0*/  SHF.R.U32.HI R5, RZ, 0x10, R5 ;  /* 0x00000010ff057819 */ /* 0x000fe40000011605 */
[----:B------:R-:W-:-:S04]  /*c1c0*/  SHF.R.U32.HI R2, RZ, 0x10, R0 ;  /* 0x00000010ff027819 */ /* 0x000fc80000011600 */
[----:B------:R-:W-:-:S04]  /*c1d0*/  LOP3.LUT R5, R5, R2, RZ, 0xc0, !PT ;  /* 0x0000000205057212 */ /* 0x000fc800078ec0ff */
[----:B------:R-:W-:-:S13]  /*c1e0*/  ISETP.NE.AND P0, PT, R5, R2, PT ;  /* 0x000000020500720c */ /* 0x000fda0003f05270 */
[----:B------:R-:W-:Y:S05]  /*c1f0*/  @P0 BRA `(.L_x_15) ;  /* 0x0000000000300947 */ /* 0x000fea0003800000 */
[----:B------:R-:W-:Y:S01]  /*c200*/  R2UR UR4, R0 ;  /* 0x00000000000472ca */ /* 0x000fe200000e0000 */
[----:B------:R-:W-:Y:S01]  /*c210*/  VOTEU.ANY UR5, UPT, PT ;  /* 0x0000000000057886 */ /* 0x000fe200038e0100 */
[----:B------:R-:W1:Y:S01]  /*c220*/  S2R R0, SR_LANEID ;  /* 0x0000000000007919 */ /* 0x000e620000000000 */
[----:B------:R-:W-:-:S10]  /*c230*/  UFLO.U32 UR5, UR5 ;  /* 0x00000005000572bd */ /* 0x000fd400080e0000 */
[----:B------:R-:W-:-:S06]  /*c240*/  ULOP3.LUT UR4, URZ, UR4, URZ, 0x33, !UPT ;  /* 0x00000004ff047292 */ /* 0x000fcc000f8e33ff */
[----:B------:R-:W-:-:S04]  /*c250*/  IMAD.U32 R2, RZ, RZ, UR4 ;  /* 0x00000004ff027e24 */ /* 0x000fc8000f8e00ff */
[----:B------:R-:W2:Y:S02]  /*c260*/  REDUX UR7, R2 ;  /* 0x00000000020773c4 */ /* 0x000ea40000000000 */
[----:B------:R3:W-:Y:S01]  /*c270*/  UTCATOMSWS.AND URZ, UR4 ;  /* 0x0000000400ff79e3 */ /* 0x0007e20008000000 */
[----:B-1----:R-:W-:Y:S01]  /*c280*/  ISETP.EQ.U32.AND P0, PT, R0, UR5, PT ;  /* 0x0000000500007c0c */ /* 0x002fe2000bf02070 */
[----:B--2---:R-:W-:-:S12]  /*c290*/  IMAD.U32 R0, RZ, RZ, UR7 ;  /* 0x00000007ff007e24 */ /* 0x004fd8000f8e00ff */
[----:B------:R3:W-:Y:S01]  /*c2a0*/  @P0 ATOMS.AND RZ, [UR6], R0 ;  /* 0x00000000ffff098c */ /* 0x0007e2000a800006 */
[----:B------:R-:W-:Y:S05]  /*c2b0*/  BRA `(.L_x_13) ;  /* 0x0000000000147947 */ /* 0x000fea0003800000 */
.L_x_15:
[----:B------:R-:W-:-:S07]  /*c2c0*/  MOV R2, 0xc2e0 ;  /* 0x0000c2e000027802 */ /* 0x000fce0000000f00 */
[----:B------:R-:W-:Y:S05]  /*c2d0*/  CALL.REL.NOINC `($__internal_0_$__cuda_sm10x_tcgen05_guardrail_trap_col_being_dealloced_not_returned_by_alloc) ;  /* 0x00000000002c7944 */ /* 0x000fea0003c00000 */
[----:B------:R-:W-:Y:S05]  /*c2e0*/  BRA `(.L_x_13) ;  /* 0x0000000000087947 */ /* 0x000fea0003800000 */
.L_x_14:
[----:B------:R-:W-:-:S07]  /*c2f0*/  MOV R2, 0xc310 ;  /* 0x0000c31000027802 */ /* 0x000fce0000000f00 */
[----:B------:R-:W-:Y:S05]  /*c300*/  CALL.REL.NOINC `($__internal_2_$__cuda_sm10x_tcgen05_guardrail_trap_unallocated_columns_being_dealloced) ;  /* 0x0000000000387944 */ /* 0x000fea0003c00000 */
.L_x_13:
[----:B------:R-:W-:Y:S01]  /*c310*/  NOP ;  /* 0x0000000000007918 */ /* 0x000fe20000000000 */
[----:B---3--:R-:W-:Y:S05]  /*c320*/  EXIT ;  /* 0x000000000000794d */ /* 0x008fea0003800000 */
.L_x_9:
[----:B------:R-:W1:Y:S02]  /*c330*/  SYNCS.PHASECHK.TRANS64.TRYWAIT P3, [UR70], R122 ;  /* 0x0000007aff0075a7 */ /* 0x000e640008061146 */
[----:B-1----:R-:W-:Y:S05]  /*c340*/  @!P3 BRA `(.L_x_9) ;  /* 0xfffffffc00f8b947 */ /* 0x002fea000383ffff */
[----:B------:R-:W-:Y:S05]  /*c350*/  BRA `(.L_x_16) ;  /* 0xffffffd4004c7947 */ /* 0x000fea000383ffff */
.L_x_12:
[----:B------:R-:W1:Y:S02]  /*c360*/  SYNCS.PHASECHK.TRANS64.TRYWAIT P0, [UR15], R0 ;  /* 0x00000000ff0075a7 */ /* 0x000e64000800110f */
[----:B-1----:R-:W-:Y:S05]  /*c370*/  @!P0 BRA `(.L_x_12) ;  /* 0xfffffffc00f88947 */ /* 0x002fea000383ffff */
[----:B------:R-:W-:Y:S05]  /*c380*/  BRA `(.L_x_11) ;  /* 0xffffffec00747947 */ /* 0x000fea000383ffff */
        .weak           $__internal_0_$__cuda_sm10x_tcgen05_guardrail_trap_col_being_dealloced_not_returned_by_alloc
        .type           $__internal_0_$__cuda_sm10x_tcgen05_guardrail_trap_col_being_dealloced_not_returned_by_alloc,@function
        .size           $__internal_0_$__cuda_sm10x_tcgen05_guardrail_trap_col_being_dealloced_not_returned_by_alloc,($__internal_1_$__cuda_sm10x_tcgen05_guardrail_trap_phase_invalid_during_alloc - $__internal_0_$__cuda_sm10x_tcgen05_guardrail_trap_col_being_dealloced_not_returned_by_alloc)
$__internal_0_$__cuda_sm10x_tcgen05_guardrail_trap_col_being_dealloced_not_returned_by_alloc:
[----:B------:R-:W-:Y:S05]  /*c390*/  BPT.TRAP 0x1 ;  /* 0x000000040000795c */ /* 0x000fea0000300000 */
[----:B------:R-:W-:-:S04]  /*c3a0*/  IMAD.MOV.U32 R3, RZ, RZ, 0x0 ;  /* 0x00000000ff037424 */ /* 0x000fc800078e00ff */
[----:B------:R-:W-:Y:S05]  /*c3b0*/  RET.REL.NODEC R2 `(matmul_kernel) ;  /* 0xffffff3c02107950 */ /* 0x000fea0003c3ffff */
        .weak           $__internal_1_$__cuda_sm10x_tcgen05_guardrail_trap_phase_invalid_during_alloc
        .type           $__internal_1_$__cuda_sm10x_tcgen05_guardrail_trap_phase_invalid_during_alloc,@function
        .size           $__internal_1_$__cuda_sm10x_tcgen05_guardrail_trap_phase_invalid_during_alloc,($__internal_2_$__cuda_sm10x_tcgen05_guardrail_trap_unallocated_columns_being_dealloced - $__internal_1_$__cuda_sm10x_tcgen05_guardrail_trap_phase_invalid_during_alloc)
$__internal_1_$__cuda_sm10x_tcgen05_guardrail_trap_phase_invalid_during_alloc:
[----:B------:R-:W-:Y:S05]  /*c3c0*/  BPT.TRAP 0x1 ;  /* 0x000000040000795c */ /* 0x000fea0000300000 */
[----:B------:R-:W-:-:S04]  /*c3d0*/  IMAD.MOV.U32 R3, RZ, RZ, 0x0 ;  /* 0x00000000ff037424 */ /* 0x000fc800078e00ff */
[----:B------:R-:W-:Y:S05]  /*c3e0*/  RET.REL.NODEC R2 `(matmul_kernel) ;  /* 0xffffff3c02047950 */ /* 0x000fea0003c3ffff */
        .weak           $__internal_2_$__cuda_sm10x_tcgen05_guardrail_trap_unallocated_columns_being_dealloced
        .type           $__internal_2_$__cuda_sm10x_tcgen05_guardrail_trap_unallocated_columns_being_dealloced,@function
        .size           $__internal_2_$__cuda_sm10x_tcgen05_guardrail_trap_unallocated_columns_being_dealloced,(.L_x_20 - $__internal_2_$__cuda_sm10x_tcgen05_guardrail_trap_unallocated_columns_being_dealloced)
$__internal_2_$__cuda_sm10x_tcgen05_guardrail_trap_unallocated_columns_being_dealloced:
[----:B------:R-:W-:Y:S05]  /*c3f0*/  BPT.TRAP 0x1 ;  /* 0x000000040000795c */ /* 0x000fea0000300000 */
[----:B------:R-:W-:-:S04]  /*c400*/  IMAD.MOV.U32 R3, RZ, RZ, 0x0 ;  /* 0x00000000ff037424 */ /* 0x000fc800078e00ff */
[----:B------:R-:W-:Y:S05]  /*c410*/  RET.REL.NODEC R2 `(matmul_kernel) ;  /* 0xffffff3802f87950 */ /* 0x000fea0003c3ffff */
.L_x_17:
[----:B------:R-:W-:-:S00]  /*c420*/  BRA `(.L_x_17) ;  /* 0xfffffffc00fc7947 */ /* 0x000fc0000383ffff */
[----:B------:R-:W-:-:S00]  /*c430*/  NOP ;  /* 0x0000000000007918 */ /* 0x000fc00000000000 */
        /* <DEDUP_REMOVED lines=12> */
.L_x_20:


//--------------------- .nv.shared.matmul_kernel  --------------------------
	.section	.nv.shared.matmul_kernel,"aw",@nobits
	.sectionflags	@""
	.align	16
	.zero		1024


//--------------------- .nv.shared.reserved.0     --------------------------
	.section	.nv.shared.reserved.0,"aw",@nobits
	.align	8
	.weak		__nv_reservedSMEM_offset_0_alias
	.size		__nv_reservedSMEM_offset_0_alias, 0, 64
	.other		__nv_reservedSMEM_offset_0_alias,@"STO_CUDA_RESERVED_SHARED STV_DEFAULT"
__nv_reservedSMEM_offset_0_alias:
	.zero		0
.nv.shared.reserved.0:
	.zero		64
	.weak		__nv_reservedSMEM_allocation_phase
	.type		__nv_reservedSMEM_allocation_phase,@object
	.size		__nv_reservedSMEM_allocation_phase,(.L_0 - __nv_reservedSMEM_allocation_phase)
__nv_reservedSMEM_allocation_phase:
	.zero		1
.L_0:
	.zero		7
	.weak		__nv_reservedSMEM_devtool_atexit_pc
	.type		__nv_reservedSMEM_devtool_atexit_pc,@object
	.size		__nv_reservedSMEM_devtool_atexit_pc,(__nv_reservedSMEM_allocation_mask - __nv_reservedSMEM_devtool_atexit_pc)
__nv_reservedSMEM_devtool_atexit_pc:
	.zero		8
	.weak		__nv_reservedSMEM_allocation_mask
	.type		__nv_reservedSMEM_allocation_mask,@object
	.size		__nv_reservedSMEM_allocation_mask,(.L_2 - __nv_reservedSMEM_allocation_mask)
__nv_reservedSMEM_allocation_mask:
	.zero		4
.L_2:


//--------------------- .nv.constant0.matmul_kernel --------------------------
	.section	.nv.constant0.matmul_kernel,"a",@progbits
	.sectionflags	@""
	.align	4
.nv.constant0.matmul_kernel:
	.zero		976


//--------------------- SYMBOLS --------------------------

	.type		.nv.reservedSmem.offset0,@object
	.size		.nv.reservedSmem.offset0,0x4
	.type		.nv.reservedSmem.cap,@object
	.size		.nv.reservedSmem.cap,0x4
